	.target	sm_90a

	.elftype	@"ET_EXEC"


//--------------------- .note.nv.tkinfo           --------------------------
	.section	.note.nv.tkinfo,"",@"SHT_NOTE"
	.sectionflags	@"SHF_NOTE_NV_TKINFO"
	.tkinfo
        /*0018*/ 	.word	0x00000002
        /*0030*/ 	.string	""
        /*0030*/ 	.string	"ptxas"
        /*0030*/ 	.string	"Cuda compilation tools, release 13.0, V13.0.88"
        /*0030*/ 	.string	"Build cuda_13.0.r13.0/compiler.36424714_0"
        /*0030*/ 	.string	"-arch sm_90a -m 64 "



//--------------------- .note.nv.cuinfo           --------------------------
	.section	.note.nv.cuinfo,"",@"SHT_NOTE"
	.sectionflags	@"SHF_NOTE_NV_CUINFO"
        /*0018*/ 	.short	0x0002
        /*001a*/ 	.short	0x005a
        /*001c*/ 	.short	0x0082
	.zero		2


//--------------------- .nv.info                  --------------------------
	.section	.nv.info,"",@"SHT_CUDA_INFO"
	.align	4


	//----- nvinfo : EIATTR_REGCOUNT
	.align		4
        /*0000*/ 	.byte	0x04, 0x2f
        /*0002*/ 	.short	(.L_15 - .L_14)
	.align		4
.L_14:
        /*0004*/ 	.word	index@(_ZN7cutlass13device_kernelINS_4gemm6kernel13GemmUniversalIN4cute5tupleIJiiiiEEENS1_10collective13CollectiveMmaINS1_34MainloopSm90TmaGmmaWarpSpecializedILi5ENS5_IJNS4_1CILi1EEESB_SB_EEENS1_35KernelTmaWarpSpecializedCooperativeEEENS5_IJNSA_ILi128EEENSA_ILi256EEENSA_ILi64EEEEEENS_10tfloat32_tENS5_IJlSB_lEEESJ_SK_NS4_8TiledMMAINS4_8MMA_AtomIJNS4_4SM904GMMA30MMA_64x256x8_F32TF32TF32_SS_TNILNSO_7ScaleInE1ELSQ_1EEEEEENS4_6LayoutINS5_IJNSA_ILi2EEESB_SB_EEENS5_IJSB_NSA_ILi0EEESW_EEEEENS5_IJNS4_10UnderscoreESZ_SZ_EEEEENS4_13SM90_TMA_LOADENS4_14ComposedLayoutINS4_7SwizzleILi3ELi4ELi3EEENS4_18smem_ptr_flag_bitsILi32EEENST_INS5_IJNSA_ILi8EEENSA_ILi32EEEEEENS5_IJS19_SB_EEEEEEEvNS4_8identityES12_S1D_vS1E_EENS_8epilogue10collective6detail29Sm90TmaWarpSpecializedAdapterINS1H_15DefaultEpilogueISJ_SK_SK_NS1G_6thread17LinearCombinationISJ_Li1EffLNS1L_9ScaleType4KindE0ELNS_15FloatRoundStyleE2ESJ_EENS1_15EpilogueDefaultEEEEEvvEEEEvNT_6ParamsE)
        /*0008*/ 	.word	0x000000a8


	//----- nvinfo : EIATTR_FRAME_SIZE
	.align		4
.L_15:
        /*000c*/ 	.byte	0x04, 0x11
        /*000e*/ 	.short	(.L_17 - .L_16)
	.align		4
.L_16:
        /*0010*/ 	.word	index@(_ZN7cutlass13device_kernelINS_4gemm6kernel13GemmUniversalIN4cute5tupleIJiiiiEEENS1_10collective13CollectiveMmaINS1_34MainloopSm90TmaGmmaWarpSpecializedILi5ENS5_IJNS4_1CILi1EEESB_SB_EEENS1_35KernelTmaWarpSpecializedCooperativeEEENS5_IJNSA_ILi128EEENSA_ILi256EEENSA_ILi64EEEEEENS_10tfloat32_tENS5_IJlSB_lEEESJ_SK_NS4_8TiledMMAINS4_8MMA_AtomIJNS4_4SM904GMMA30MMA_64x256x8_F32TF32TF32_SS_TNILNSO_7ScaleInE1ELSQ_1EEEEEENS4_6LayoutINS5_IJNSA_ILi2EEESB_SB_EEENS5_IJSB_NSA_ILi0EEESW_EEEEENS5_IJNS4_10UnderscoreESZ_SZ_EEEEENS4_13SM90_TMA_LOADENS4_14ComposedLayoutINS4_7SwizzleILi3ELi4ELi3EEENS4_18smem_ptr_flag_bitsILi32EEENST_INS5_IJNSA_ILi8EEENSA_ILi32EEEEEENS5_IJS19_SB_EEEEEEEvNS4_8identityES12_S1D_vS1E_EENS_8epilogue10collective6detail29Sm90TmaWarpSpecializedAdapterINS1H_15DefaultEpilogueISJ_SK_SK_NS1G_6thread17LinearCombinationISJ_Li1EffLNS1L_9ScaleType4KindE0ELNS_15FloatRoundStyleE2ESJ_EENS1_15EpilogueDefaultEEEEEvvEEEEvNT_6ParamsE)
        /*0014*/ 	.word	0x00000000


	//----- nvinfo : EIATTR_MIN_STACK_SIZE
	.align		4
.L_17:
        /*0018*/ 	.byte	0x04, 0x12
        /*001a*/ 	.short	(.L_19 - .L_18)
	.align		4
.L_18:
        /*001c*/ 	.word	index@(_ZN7cutlass13device_kernelINS_4gemm6kernel13GemmUniversalIN4cute5tupleIJiiiiEEENS1_10collective13CollectiveMmaINS1_34MainloopSm90TmaGmmaWarpSpecializedILi5ENS5_IJNS4_1CILi1EEESB_SB_EEENS1_35KernelTmaWarpSpecializedCooperativeEEENS5_IJNSA_ILi128EEENSA_ILi256EEENSA_ILi64EEEEEENS_10tfloat32_tENS5_IJlSB_lEEESJ_SK_NS4_8TiledMMAINS4_8MMA_AtomIJNS4_4SM904GMMA30MMA_64x256x8_F32TF32TF32_SS_TNILNSO_7ScaleInE1ELSQ_1EEEEEENS4_6LayoutINS5_IJNSA_ILi2EEESB_SB_EEENS5_IJSB_NSA_ILi0EEESW_EEEEENS5_IJNS4_10UnderscoreESZ_SZ_EEEEENS4_13SM90_TMA_LOADENS4_14ComposedLayoutINS4_7SwizzleILi3ELi4ELi3EEENS4_18smem_ptr_flag_bitsILi32EEENST_INS5_IJNSA_ILi8EEENSA_ILi32EEEEEENS5_IJS19_SB_EEEEEEEvNS4_8identityES12_S1D_vS1E_EENS_8epilogue10collective6detail29Sm90TmaWarpSpecializedAdapterINS1H_15DefaultEpilogueISJ_SK_SK_NS1G_6thread17LinearCombinationISJ_Li1EffLNS1L_9ScaleType4KindE0ELNS_15FloatRoundStyleE2ESJ_EENS1_15EpilogueDefaultEEEEEvvEEEEvNT_6ParamsE)
        /*0020*/ 	.word	0x00000000
.L_19:


//--------------------- .nv.compat                --------------------------
	.section	.nv.compat,"",@"SHT_CUDA_COMPAT_INFO"
	.align	4
        /*0000*/ 	.byte	0x02, 0x09, 0x01, 0x00, 0x02, 0x02, 0x04, 0x00, 0x02, 0x05, 0x05, 0x00, 0x03, 0x07, 0x01, 0x01
        /*0010*/ 	.byte	0x02, 0x03, 0x01, 0x00, 0x02, 0x06, 0x01, 0x00, 0x04, 0x0b, 0x08, 0x00, 0x00, 0x00, 0x00, 0x00
        /*0020*/ 	.byte	0x00, 0x00, 0x00, 0x00


//--------------------- .nv.info._ZN7cutlass13device_kernelINS_4gemm6kernel13GemmUniversalIN4cute5tupleIJiiiiEEENS1_10collective13CollectiveMmaINS1_34MainloopSm90TmaGmmaWarpSpecializedILi5ENS5_IJNS4_1CILi1EEESB_SB_EEENS1_35KernelTmaWarpSpecializedCooperativeEEENS5_IJNSA_ILi128EEENSA_ILi256EEENSA_ILi64EEEEEENS_10tfloat32_tENS5_IJlSB_lEEESJ_SK_NS4_8TiledMMAINS4_8MMA_AtomIJNS4_4SM904GMMA30MMA_64x256x8_F32TF32TF32_SS_TNILNSO_7ScaleInE1ELSQ_1EEEEEENS4_6LayoutINS5_IJNSA_ILi2EEESB_SB_EEENS5_IJSB_NSA_ILi0EEESW_EEEEENS5_IJNS4_10UnderscoreESZ_SZ_EEEEENS4_13SM90_TMA_LOADENS4_14ComposedLayoutINS4_7SwizzleILi3ELi4ELi3EEENS4_18smem_ptr_flag_bitsILi32EEENST_INS5_IJNSA_ILi8EEENSA_ILi32EEEEEENS5_IJS19_SB_EEEEEEEvNS4_8identityES12_S1D_vS1E_EENS_8epilogue10collective6detail29Sm90TmaWarpSpecializedAdapterINS1H_15DefaultEpilogueISJ_SK_SK_NS1G_6thread17LinearCombinationISJ_Li1EffLNS1L_9ScaleType4KindE0ELNS_15FloatRoundStyleE2ESJ_EENS1_15EpilogueDefaultEEEEEvvEEEEvNT_6ParamsE --------------------------
	.section	.nv.info._ZN7cutlass13device_kernelINS_4gemm6kernel13GemmUniversalIN4cute5tupleIJiiiiEEENS1_10collective13CollectiveMmaINS1_34MainloopSm90TmaGmmaWarpSpecializedILi5ENS5_IJNS4_1CILi1EEESB_SB_EEENS1_35KernelTmaWarpSpecializedCooperativeEEENS5_IJNSA_ILi128EEENSA_ILi256EEENSA_ILi64EEEEEENS_10tfloat32_tENS5_IJlSB_lEEESJ_SK_NS4_8TiledMMAINS4_8MMA_AtomIJNS4_4SM904GMMA30MMA_64x256x8_F32TF32TF32_SS_TNILNSO_7ScaleInE1ELSQ_1EEEEEENS4_6LayoutINS5_IJNSA_ILi2EEESB_SB_EEENS5_IJSB_NSA_ILi0EEESW_EEEEENS5_IJNS4_10UnderscoreESZ_SZ_EEEEENS4_13SM90_TMA_LOADENS4_14ComposedLayoutINS4_7SwizzleILi3ELi4ELi3EEENS4_18smem_ptr_flag_bitsILi32EEENST_INS5_IJNSA_ILi8EEENSA_ILi32EEEEEENS5_IJS19_SB_EEEEEEEvNS4_8identityES12_S1D_vS1E_EENS_8epilogue10collective6detail29Sm90TmaWarpSpecializedAdapterINS1H_15DefaultEpilogueISJ_SK_SK_NS1G_6thread17LinearCombinationISJ_Li1EffLNS1L_9ScaleType4KindE0ELNS_15FloatRoundStyleE2ESJ_EENS1_15EpilogueDefaultEEEEEvvEEEEvNT_6ParamsE,"",@"SHT_CUDA_INFO"
	.sectionflags	@""
	.align	4


	//----- nvinfo : EIATTR_CUDA_API_VERSION
	.align		4
        /*0000*/ 	.byte	0x04, 0x37
        /*0002*/ 	.short	(.L_21 - .L_20)
.L_20:
        /*0004*/ 	.word	0x00000082


	//----- nvinfo : EIATTR_KPARAM_INFO
	.align		4
.L_21:
        /*0008*/ 	.byte	0x04, 0x17
        /*000a*/ 	.short	(.L_23 - .L_22)
.L_22:
        /*000c*/ 	.word	0x00000000
        /*0010*/ 	.short	0x0000
        /*0012*/ 	.short	0x0070
        /*0014*/ 	.byte	0x00, 0xf0, 0x01, 0x10


	//----- nvinfo : EIATTR_SPARSE_MMA_MASK
	.align		4
.L_23:
        /*0018*/ 	.byte	0x03, 0x50
        /*001a*/ 	.short	0x0000


	//----- nvinfo : EIATTR_MAXREG_COUNT
	.align		4
        /*001c*/ 	.byte	0x03, 0x1b
        /*001e*/ 	.short	0x00a8


	//----- nvinfo : EIATTR_NUM_BARRIERS
	.align		4
        /*0020*/ 	.byte	0x02, 0x4c
        /*0022*/ 	.byte	0x01
	.zero		1


	//----- nvinfo : EIATTR_EXTERNS
	.align		4
        /*0024*/ 	.byte	0x04, 0x0f
        /*0026*/ 	.short	(.L_25 - .L_24)


	//   ....[0]....
	.align		4
.L_24:
        /*0028*/ 	.word	index@(__assertfail)


	//----- nvinfo : EIATTR_MERCURY_ISA_VERSION
	.align		4
.L_25:
        /*002c*/ 	.byte	0x03, 0x5f
        /*002e*/ 	.short	0x0101


	//----- nvinfo : EIATTR_INT_WARP_WIDE_INSTR_OFFSETS
	.align		4
        /*0030*/ 	.byte	0x04, 0x31
        /*0032*/ 	.short	(.L_27 - .L_26)


	//   ....[0]....
.L_26:
        /*0034*/ 	.word	0x000003d0


	//   ....[1]....
        /*0038*/ 	.word	0x00000400


	//   ....[2]....
        /*003c*/ 	.word	0x000004e0


	//----- nvinfo : EIATTR_COOP_GROUP_MASK_REGIDS
	.align		4
.L_27:
        /*0040*/ 	.byte	0x04, 0x29
        /*0042*/ 	.short	(.L_29 - .L_28)


	//   ....[0]....
.L_28:
        /*0044*/ 	.word	0xffffffff


	//   ....[1]....
        /*0048*/ 	.word	0xffffffff


	//   ....[2]....
        /*004c*/ 	.word	0xffffffff


	//   ....[3]....
        /*0050*/ 	.word	0xffffffff


	//   ....[4]....
        /*0054*/ 	.word	0xffffffff


	//----- nvinfo : EIATTR_COOP_GROUP_INSTR_OFFSETS
	.align		4
.L_29:
        /*0058*/ 	.byte	0x04, 0x28
        /*005a*/ 	.short	(.L_31 - .L_30)


	//   ....[0]....
.L_30:
        /*005c*/ 	.word	0x00000060


	//   ....[1]....
        /*0060*/ 	.word	0x00000070


	//   ....[2]....
        /*0064*/ 	.word	0x00000130


	//   ....[3]....
        /*0068*/ 	.word	0x000002e0


	//   ....[4]....
        /*006c*/ 	.word	0x00000f90


	//----- nvinfo : EIATTR_REG_RECONFIG
	.align		4
.L_31:
        /*0070*/ 	.byte	0x01, 0x54
	.zero		2


	//----- nvinfo : EIATTR_SYSCALL_OFFSETS
	.align		4
        /*0074*/ 	.byte	0x04, 0x46
        /*0076*/ 	.short	(.L_33 - .L_32)


	//   ....[0]....
.L_32:
        /*0078*/ 	.word	0x00001150


	//----- nvinfo : EIATTR_MBARRIER_INSTR_OFFSETS
	.align		4
.L_33:
        /*007c*/ 	.byte	0x04, 0x39
        /*007e*/ 	.short	(.L_35 - .L_34)


	//   ....[0]....
.L_34:
        /*0080*/ 	.word	0x00000230
        /*0084*/ 	.word	0x000000ff
        /*0088*/ 	.word	0x00000000
        /*008c*/ 	.short	0x0100
        /*008e*/ 	.byte	0x08
	.zero		1


	//   ....[1]....
        /*0090*/ 	.word	0x00000240
        /*0094*/ 	.word	0x000000ff
        /*0098*/ 	.word	0x00000028
        /*009c*/ 	.short	0x0100
        /*009e*/ 	.byte	0x08
	.zero		1


	//   ....[2]....
        /*00a0*/ 	.word	0x00000250
        /*00a4*/ 	.word	0x000000ff
        /*00a8*/ 	.word	0x00000008
        /*00ac*/ 	.short	0x0100
        /*00ae*/ 	.byte	0x08
	.zero		1


	//   ....[3]....
        /*00b0*/ 	.word	0x00000260
        /*00b4*/ 	.word	0x000000ff
        /*00b8*/ 	.word	0x00000030
        /*00bc*/ 	.short	0x0100
        /*00be*/ 	.byte	0x08
	.zero		1


	//   ....[4]....
        /*00c0*/ 	.word	0x00000270
        /*00c4*/ 	.word	0x000000ff
        /*00c8*/ 	.word	0x00000010
        /*00cc*/ 	.short	0x0100
        /*00ce*/ 	.byte	0x08
	.zero		1


	//   ....[5]....
        /*00d0*/ 	.word	0x00000280
        /*00d4*/ 	.word	0x000000ff
        /*00d8*/ 	.word	0x00000038
        /*00dc*/ 	.short	0x0100
        /*00de*/ 	.byte	0x08
	.zero		1


	//   ....[6]....
        /*00e0*/ 	.word	0x00000290
        /*00e4*/ 	.word	0x000000ff
        /*00e8*/ 	.word	0x00000018
        /*00ec*/ 	.short	0x0100
        /*00ee*/ 	.byte	0x08
	.zero		1


	//   ....[7]....
        /*00f0*/ 	.word	0x000002a0
        /*00f4*/ 	.word	0x000000ff
        /*00f8*/ 	.word	0x00000040
        /*00fc*/ 	.short	0x0100
        /*00fe*/ 	.byte	0x08
	.zero		1


	//   ....[8]....
        /*0100*/ 	.word	0x000002b0
        /*0104*/ 	.word	0x000000ff
        /*0108*/ 	.word	0x00000020
        /*010c*/ 	.short	0x0100
        /*010e*/ 	.byte	0x08
	.zero		1


	//   ....[9]....
        /*0110*/ 	.word	0x000002c0
        /*0114*/ 	.word	0x000000ff
        /*0118*/ 	.word	0x00000048
        /*011c*/ 	.short	0x0100
        /*011e*/ 	.byte	0x08
	.zero		1


	//   ....[10]....
        /*0120*/ 	.word	0x00000550
        /*0124*/ 	.word	0x000000ff
        /*0128*/ 	.word	0x00000060
        /*012c*/ 	.short	0x0100
        /*012e*/ 	.byte	0x06
	.zero		1


	//   ....[11]....
        /*0130*/ 	.word	0x000005b0
        /*0134*/ 	.word	0x000000ff
        /*0138*/ 	.word	0x00000068
        /*013c*/ 	.short	0x0100
        /*013e*/ 	.byte	0x06
	.zero		1


	//   ....[12]....
        /*0140*/ 	.word	0x000011d0
        /*0144*/ 	.word	0x00000003
        /*0148*/ 	.word	0x00000000
        /*014c*/ 	.short	0x010a
        /*014e*/ 	.byte	0x3f
	.zero		1


	//   ....[13]....
        /*0150*/ 	.word	0x00001210
        /*0154*/ 	.word	0x00000003
        /*0158*/ 	.word	0x00000000
        /*015c*/ 	.short	0x010a
        /*015e*/ 	.byte	0x3f
	.zero		1


	//   ....[14]....
        /*0160*/ 	.word	0x000017e0
        /*0164*/ 	.word	0x000000ff
        /*0168*/ 	.word	0x00000000
        /*016c*/ 	.short	0x010a
        /*016e*/ 	.byte	0x09
	.zero		1


	//   ....[15]....
        /*0170*/ 	.word	0x00001820
        /*0174*/ 	.word	0x000000ff
        /*0178*/ 	.word	0x00000000
        /*017c*/ 	.short	0x010a
        /*017e*/ 	.byte	0x09
	.zero		1


	//   ....[16]....
        /*0180*/ 	.word	0x00001cb0
        /*0184*/ 	.word	0x000000ff
        /*0188*/ 	.word	0x00000000
        /*018c*/ 	.short	0x0101
        /*018e*/ 	.byte	0x08
	.zero		1


	//   ....[17]....
        /*0190*/ 	.word	0x00001eb0
        /*0194*/ 	.word	0x000000ff
        /*0198*/ 	.word	0x00000000
        /*019c*/ 	.short	0x0101
        /*019e*/ 	.byte	0x06
	.zero		1


	//   ....[18]....
        /*01a0*/ 	.word	0x0000ad10
        /*01a4*/ 	.word	0x0000000e
        /*01a8*/ 	.word	0x00000028
        /*01ac*/ 	.short	0x010a
        /*01ae*/ 	.byte	0x3f
	.zero		1


	//   ....[19]....
        /*01b0*/ 	.word	0x0000b150
        /*01b4*/ 	.word	0x00000006
        /*01b8*/ 	.word	0x00000068
        /*01bc*/ 	.short	0x0101
        /*01be*/ 	.byte	0x3f
	.zero		1


	//   ....[20]....
        /*01c0*/ 	.word	0x0000b880
        /*01c4*/ 	.word	0x00000007
        /*01c8*/ 	.word	0x00000000
        /*01cc*/ 	.short	0x010a
        /*01ce*/ 	.byte	0x3f
	.zero		1


	//   ....[21]....
        /*01d0*/ 	.word	0x0000b900
        /*01d4*/ 	.word	0x00000009
        /*01d8*/ 	.word	0x00000000
        /*01dc*/ 	.short	0x010a
        /*01de*/ 	.byte	0x3f
	.zero		1


	//   ....[22]....
        /*01e0*/ 	.word	0x0000b990
        /*01e4*/ 	.word	0x00000006
        /*01e8*/ 	.word	0x00000000
        /*01ec*/ 	.short	0x010a
        /*01ee*/ 	.byte	0x3f
	.zero		1


	//   ....[23]....
        /*01f0*/ 	.word	0x0000ba20
        /*01f4*/ 	.word	0x00000009
        /*01f8*/ 	.word	0x00000000
        /*01fc*/ 	.short	0x010a
        /*01fe*/ 	.byte	0x3f
	.zero		1


	//   ....[24]....
        /*0200*/ 	.word	0x0000bab0
        /*0204*/ 	.word	0x00000003
        /*0208*/ 	.word	0x00000000
        /*020c*/ 	.short	0x010a
        /*020e*/ 	.byte	0x3f
	.zero		1


	//   ....[25]....
        /*0210*/ 	.word	0x0000bb10
        /*0214*/ 	.word	0x00000003
        /*0218*/ 	.word	0x00000000
        /*021c*/ 	.short	0x010a
        /*021e*/ 	.byte	0x3f
	.zero		1


	//   ....[26]....
        /*0220*/ 	.word	0x0000bb70
        /*0224*/ 	.word	0x00000004
        /*0228*/ 	.word	0x00000000
        /*022c*/ 	.short	0x010a
        /*022e*/ 	.byte	0x3f
	.zero		1


	//   ....[27]....
        /*0230*/ 	.word	0x0000bc40
        /*0234*/ 	.word	0x0000000e
        /*0238*/ 	.word	0x00000028
        /*023c*/ 	.short	0x010a
        /*023e*/ 	.byte	0x3f
	.zero		1


	//   ....[28]....
        /*0240*/ 	.word	0x0000bd10
        /*0244*/ 	.word	0x00000007
        /*0248*/ 	.word	0x00000000
        /*024c*/ 	.short	0x010a
        /*024e*/ 	.byte	0x3f
	.zero		1


	//   ....[29]....
        /*0250*/ 	.word	0x0000bd60
        /*0254*/ 	.word	0x00000009
        /*0258*/ 	.word	0x00000000
        /*025c*/ 	.short	0x010a
        /*025e*/ 	.byte	0x3f
	.zero		1


	//   ....[30]....
        /*0260*/ 	.word	0x0000bdb0
        /*0264*/ 	.word	0x00000006
        /*0268*/ 	.word	0x00000000
        /*026c*/ 	.short	0x010a
        /*026e*/ 	.byte	0x3f
	.zero		1


	//   ....[31]....
        /*0270*/ 	.word	0x0000be00
        /*0274*/ 	.word	0x00000009
        /*0278*/ 	.word	0x00000000
        /*027c*/ 	.short	0x010a
        /*027e*/ 	.byte	0x3f
	.zero		1


	//----- nvinfo : EIATTR_NUM_MBARRIERS
	.align		4
.L_35:
        /*0280*/ 	.byte	0x03, 0x38
        /*0282*/ 	.short	0x000c


	//----- nvinfo : EIATTR_EXIT_INSTR_OFFSETS
	.align		4
        /*0284*/ 	.byte	0x04, 0x1c
        /*0286*/ 	.short	(.L_37 - .L_36)


	//   ....[0]....
.L_36:
        /*0288*/ 	.word	0x00000600


	//   ....[1]....
        /*028c*/ 	.word	0x00000ec0


	//   ....[2]....
        /*0290*/ 	.word	0x0000a380


	//   ....[3]....
        /*0294*/ 	.word	0x0000a9b0


	//   ....[4]....
        /*0298*/ 	.word	0x0000bb00


	//----- nvinfo : EIATTR_MAX_THREADS
	.align		4
.L_37:
        /*029c*/ 	.byte	0x04, 0x05
        /*029e*/ 	.short	(.L_39 - .L_38)
.L_38:
        /*02a0*/ 	.word	0x00000180
        /*02a4*/ 	.word	0x00000001
        /*02a8*/ 	.word	0x00000001


	//----- nvinfo : EIATTR_CRS_STACK_SIZE
	.align		4
.L_39:
        /*02ac*/ 	.byte	0x04, 0x1e
        /*02ae*/ 	.short	(.L_41 - .L_40)
.L_40:
        /*02b0*/ 	.word	0x00000000


	//----- nvinfo : EIATTR_CBANK_PARAM_SIZE
	.align		4
.L_41:
        /*02b4*/ 	.byte	0x03, 0x19
        /*02b6*/ 	.short	0x0470


	//----- nvinfo : EIATTR_PARAM_CBANK
	.align		4
        /*02b8*/ 	.byte	0x04, 0x0a
        /*02ba*/ 	.short	(.L_43 - .L_42)
	.align		4
.L_42:
        /*02bc*/ 	.word	index@(.nv.constant0._ZN7cutlass13device_kernelINS_4gemm6kernel13GemmUniversalIN4cute5tupleIJiiiiEEENS1_10collective13CollectiveMmaINS1_34MainloopSm90TmaGmmaWarpSpecializedILi5ENS5_IJNS4_1CILi1EEESB_SB_EEENS1_35KernelTmaWarpSpecializedCooperativeEEENS5_IJNSA_ILi128EEENSA_ILi256EEENSA_ILi64EEEEEENS_10tfloat32_tENS5_IJlSB_lEEESJ_SK_NS4_8TiledMMAINS4_8MMA_AtomIJNS4_4SM904GMMA30MMA_64x256x8_F32TF32TF32_SS_TNILNSO_7ScaleInE1ELSQ_1EEEEEENS4_6LayoutINS5_IJNSA_ILi2EEESB_SB_EEENS5_IJSB_NSA_ILi0EEESW_EEEEENS5_IJNS4_10UnderscoreESZ_SZ_EEEEENS4_13SM90_TMA_LOADENS4_14ComposedLayoutINS4_7SwizzleILi3ELi4ELi3EEENS4_18smem_ptr_flag_bitsILi32EEENST_INS5_IJNSA_ILi8EEENSA_ILi32EEEEEENS5_IJS19_SB_EEEEEEEvNS4_8identityES12_S1D_vS1E_EENS_8epilogue10collective6detail29Sm90TmaWarpSpecializedAdapterINS1H_15DefaultEpilogueISJ_SK_SK_NS1G_6thread17LinearCombinationISJ_Li1EffLNS1L_9ScaleType4KindE0ELNS_15FloatRoundStyleE2ESJ_EENS1_15EpilogueDefaultEEEEEvvEEEEvNT_6ParamsE)
        /*02c0*/ 	.short	0x0210
        /*02c2*/ 	.short	0x0470


	//----- nvinfo : EIATTR_SW_WAR
	.align		4
.L_43:
        /*02c4*/ 	.byte	0x04, 0x36
        /*02c6*/ 	.short	(.L_45 - .L_44)
.L_44:
        /*02c8*/ 	.word	0x00000008
.L_45:


//--------------------- .nv.callgraph             --------------------------
	.section	.nv.callgraph,"",@"SHT_CUDA_CALLGRAPH"
	.align	4
	.sectionentsize	8
	.align		4
        /*0000*/ 	.word	0x00000000
	.align		4
        /*0004*/ 	.word	0xffffffff
	.align		4
        /*0008*/ 	.word	index@(_ZN7cutlass13device_kernelINS_4gemm6kernel13GemmUniversalIN4cute5tupleIJiiiiEEENS1_10collective13CollectiveMmaINS1_34MainloopSm90TmaGmmaWarpSpecializedILi5ENS5_IJNS4_1CILi1EEESB_SB_EEENS1_35KernelTmaWarpSpecializedCooperativeEEENS5_IJNSA_ILi128EEENSA_ILi256EEENSA_ILi64EEEEEENS_10tfloat32_tENS5_IJlSB_lEEESJ_SK_NS4_8TiledMMAINS4_8MMA_AtomIJNS4_4SM904GMMA30MMA_64x256x8_F32TF32TF32_SS_TNILNSO_7ScaleInE1ELSQ_1EEEEEENS4_6LayoutINS5_IJNSA_ILi2EEESB_SB_EEENS5_IJSB_NSA_ILi0EEESW_EEEEENS5_IJNS4_10UnderscoreESZ_SZ_EEEEENS4_13SM90_TMA_LOADENS4_14ComposedLayoutINS4_7SwizzleILi3ELi4ELi3EEENS4_18smem_ptr_flag_bitsILi32EEENST_INS5_IJNSA_ILi8EEENSA_ILi32EEEEEENS5_IJS19_SB_EEEEEEEvNS4_8identityES12_S1D_vS1E_EENS_8epilogue10collective6detail29Sm90TmaWarpSpecializedAdapterINS1H_15DefaultEpilogueISJ_SK_SK_NS1G_6thread17LinearCombinationISJ_Li1EffLNS1L_9ScaleType4KindE0ELNS_15FloatRoundStyleE2ESJ_EENS1_15EpilogueDefaultEEEEEvvEEEEvNT_6ParamsE)
	.align		4
        /*000c*/ 	.word	index@(__assertfail)
	.align		4
        /*0010*/ 	.word	0x00000000
	.align		4
        /*0014*/ 	.word	0xfffffffe
	.align		4
        /*0018*/ 	.word	0x00000000
	.align		4
        /*001c*/ 	.word	0xfffffffd
	.align		4
        /*0020*/ 	.word	0x00000000
	.align		4
        /*0024*/ 	.word	0xfffffffc


//--------------------- .nv.constant4             --------------------------
	.section	.nv.constant4,"a",@progbits
	.align	8
	.align		8
.nv.constant4:
        /*0000*/ 	.dword	__assertfail
	.align		8
        /*0008*/ 	.dword	__unnamed_1
	.align		8
        /*0010*/ 	.dword	_ZN39_INTERNAL_90380ff4_4_k_cu_e5c9fdc3_63514cuda3std3__45__cpo5beginE
	.align		8
        /*0018*/ 	.dword	_ZN39_INTERNAL_90380ff4_4_k_cu_e5c9fdc3_63514cuda3std3__45__cpo3endE
	.align		8
        /*0020*/ 	.dword	_ZN39_INTERNAL_90380ff4_4_k_cu_e5c9fdc3_63514cuda3std3__45__cpo6cbeginE
	.align		8
        /*0028*/ 	.dword	_ZN39_INTERNAL_90380ff4_4_k_cu_e5c9fdc3_63514cuda3std3__45__cpo4cendE
	.align		8
        /*0030*/ 	.dword	_ZN39_INTERNAL_90380ff4_4_k_cu_e5c9fdc3_63514cuda3std3__441_GLOBAL__N__90380ff4_4_k_cu_e5c9fdc3_63516ignoreE
	.align		8
        /*0038*/ 	.dword	_ZN39_INTERNAL_90380ff4_4_k_cu_e5c9fdc3_63514cuda3std3__419piecewise_constructE
	.align		8
        /*0040*/ 	.dword	_ZN39_INTERNAL_90380ff4_4_k_cu_e5c9fdc3_63514cuda3std3__48in_placeE
	.align		8
        /*0048*/ 	.dword	_ZN39_INTERNAL_90380ff4_4_k_cu_e5c9fdc3_63514cuda3std6ranges3__45__cpo4swapE
	.align		8
        /*0050*/ 	.dword	_ZN39_INTERNAL_90380ff4_4_k_cu_e5c9fdc3_63514cuda3std6ranges3__45__cpo9iter_moveE
	.align		8
        /*0058*/ 	.dword	_ZN39_INTERNAL_90380ff4_4_k_cu_e5c9fdc3_63514cute7productE
	.align		8
        /*0060*/ 	.dword	_ZN39_INTERNAL_90380ff4_4_k_cu_e5c9fdc3_63514cute1_E
	.align		8
        /*0068*/ 	.dword	$str$22
	.align		8
        /*0070*/ 	.dword	$str$23


//--------------------- .text._ZN7cutlass13device_kernelINS_4gemm6kernel13GemmUniversalIN4cute5tupleIJiiiiEEENS1_10collective13CollectiveMmaINS1_34MainloopSm90TmaGmmaWarpSpecializedILi5ENS5_IJNS4_1CILi1EEESB_SB_EEENS1_35KernelTmaWarpSpecializedCooperativeEEENS5_IJNSA_ILi128EEENSA_ILi256EEENSA_ILi64EEEEEENS_10tfloat32_tENS5_IJlSB_lEEESJ_SK_NS4_8TiledMMAINS4_8MMA_AtomIJNS4_4SM904GMMA30MMA_64x256x8_F32TF32TF32_SS_TNILNSO_7ScaleInE1ELSQ_1EEEEEENS4_6LayoutINS5_IJNSA_ILi2EEESB_SB_EEENS5_IJSB_NSA_ILi0EEESW_EEEEENS5_IJNS4_10UnderscoreESZ_SZ_EEEEENS4_13SM90_TMA_LOADENS4_14ComposedLayoutINS4_7SwizzleILi3ELi4ELi3EEENS4_18smem_ptr_flag_bitsILi32EEENST_INS5_IJNSA_ILi8EEENSA_ILi32EEEEEENS5_IJS19_SB_EEEEEEEvNS4_8identityES12_S1D_vS1E_EENS_8epilogue10collective6detail29Sm90TmaWarpSpecializedAdapterINS1H_15DefaultEpilogueISJ_SK_SK_NS1G_6thread17LinearCombinationISJ_Li1EffLNS1L_9ScaleType4KindE0ELNS_15FloatRoundStyleE2ESJ_EENS1_15EpilogueDefaultEEEEEvvEEEEvNT_6ParamsE --------------------------
	.section	.text._ZN7cutlass13device_kernelINS_4gemm6kernel13GemmUniversalIN4cute5tupleIJiiiiEEENS1_10collective13CollectiveMmaINS1_34MainloopSm90TmaGmmaWarpSpecializedILi5ENS5_IJNS4_1CILi1EEESB_SB_EEENS1_35KernelTmaWarpSpecializedCooperativeEEENS5_IJNSA_ILi128EEENSA_ILi256EEENSA_ILi64EEEEEENS_10tfloat32_tENS5_IJlSB_lEEESJ_SK_NS4_8TiledMMAINS4_8MMA_AtomIJNS4_4SM904GMMA30MMA_64x256x8_F32TF32TF32_SS_TNILNSO_7ScaleInE1ELSQ_1EEEEEENS4_6LayoutINS5_IJNSA_ILi2EEESB_SB_EEENS5_IJSB_NSA_ILi0EEESW_EEEEENS5_IJNS4_10UnderscoreESZ_SZ_EEEEENS4_13SM90_TMA_LOADENS4_14ComposedLayoutINS4_7SwizzleILi3ELi4ELi3EEENS4_18smem_ptr_flag_bitsILi32EEENST_INS5_IJNSA_ILi8EEENSA_ILi32EEEEEENS5_IJS19_SB_EEEEEEEvNS4_8identityES12_S1D_vS1E_EENS_8epilogue10collective6detail29Sm90TmaWarpSpecializedAdapterINS1H_15DefaultEpilogueISJ_SK_SK_NS1G_6thread17LinearCombinationISJ_Li1EffLNS1L_9ScaleType4KindE0ELNS_15FloatRoundStyleE2ESJ_EENS1_15EpilogueDefaultEEEEEvvEEEEvNT_6ParamsE,"ax",@progbits
	.align	128
.text._ZN7cutlass13device_kernelINS_4gemm6kernel13GemmUniversalIN4cute5tupleIJiiiiEEENS1_10collective13CollectiveMmaINS1_34MainloopSm90TmaGmmaWarpSpecializedILi5ENS5_IJNS4_1CILi1EEESB_SB_EEENS1_35KernelTmaWarpSpecializedCooperativeEEENS5_IJNSA_ILi128EEENSA_ILi256EEENSA_ILi64EEEEEENS_10tfloat32_tENS5_IJlSB_lEEESJ_SK_NS4_8TiledMMAINS4_8MMA_AtomIJNS4_4SM904GMMA30MMA_64x256x8_F32TF32TF32_SS_TNILNSO_7ScaleInE1ELSQ_1EEEEEENS4_6LayoutINS5_IJNSA_ILi2EEESB_SB_EEENS5_IJSB_NSA_ILi0EEESW_EEEEENS5_IJNS4_10UnderscoreESZ_SZ_EEEEENS4_13SM90_TMA_LOADENS4_14ComposedLayoutINS4_7SwizzleILi3ELi4ELi3EEENS4_18smem_ptr_flag_bitsILi32EEENST_INS5_IJNSA_ILi8EEENSA_ILi32EEEEEENS5_IJS19_SB_EEEEEEEvNS4_8identityES12_S1D_vS1E_EENS_8epilogue10collective6detail29Sm90TmaWarpSpecializedAdapterINS1H_15DefaultEpilogueISJ_SK_SK_NS1G_6thread17LinearCombinationISJ_Li1EffLNS1L_9ScaleType4KindE0ELNS_15FloatRoundStyleE2ESJ_EENS1_15EpilogueDefaultEEEEEvvEEEEvNT_6ParamsE:
        .type           _ZN7cutlass13device_kernelINS_4gemm6kernel13GemmUniversalIN4cute5tupleIJiiiiEEENS1_10collective13CollectiveMmaINS1_34MainloopSm90TmaGmmaWarpSpecializedILi5ENS5_IJNS4_1CILi1EEESB_SB_EEENS1_35KernelTmaWarpSpecializedCooperativeEEENS5_IJNSA_ILi128EEENSA_ILi256EEENSA_ILi64EEEEEENS_10tfloat32_tENS5_IJlSB_lEEESJ_SK_NS4_8TiledMMAINS4_8MMA_AtomIJNS4_4SM904GMMA30MMA_64x256x8_F32TF32TF32_SS_TNILNSO_7ScaleInE1ELSQ_1EEEEEENS4_6LayoutINS5_IJNSA_ILi2EEESB_SB_EEENS5_IJSB_NSA_ILi0EEESW_EEEEENS5_IJNS4_10UnderscoreESZ_SZ_EEEEENS4_13SM90_TMA_LOADENS4_14ComposedLayoutINS4_7SwizzleILi3ELi4ELi3EEENS4_18smem_ptr_flag_bitsILi32EEENST_INS5_IJNSA_ILi8EEENSA_ILi32EEEEEENS5_IJS19_SB_EEEEEEEvNS4_8identityES12_S1D_vS1E_EENS_8epilogue10collective6detail29Sm90TmaWarpSpecializedAdapterINS1H_15DefaultEpilogueISJ_SK_SK_NS1G_6thread17LinearCombinationISJ_Li1EffLNS1L_9ScaleType4KindE0ELNS_15FloatRoundStyleE2ESJ_EENS1_15EpilogueDefaultEEEEEvvEEEEvNT_6ParamsE,@function
        .size           _ZN7cutlass13device_kernelINS_4gemm6kernel13GemmUniversalIN4cute5tupleIJiiiiEEENS1_10collective13CollectiveMmaINS1_34MainloopSm90TmaGmmaWarpSpecializedILi5ENS5_IJNS4_1CILi1EEESB_SB_EEENS1_35KernelTmaWarpSpecializedCooperativeEEENS5_IJNSA_ILi128EEENSA_ILi256EEENSA_ILi64EEEEEENS_10tfloat32_tENS5_IJlSB_lEEESJ_SK_NS4_8TiledMMAINS4_8MMA_AtomIJNS4_4SM904GMMA30MMA_64x256x8_F32TF32TF32_SS_TNILNSO_7ScaleInE1ELSQ_1EEEEEENS4_6LayoutINS5_IJNSA_ILi2EEESB_SB_EEENS5_IJSB_NSA_ILi0EEESW_EEEEENS5_IJNS4_10UnderscoreESZ_SZ_EEEEENS4_13SM90_TMA_LOADENS4_14ComposedLayoutINS4_7SwizzleILi3ELi4ELi3EEENS4_18smem_ptr_flag_bitsILi32EEENST_INS5_IJNSA_ILi8EEENSA_ILi32EEEEEENS5_IJS19_SB_EEEEEEEvNS4_8identityES12_S1D_vS1E_EENS_8epilogue10collective6detail29Sm90TmaWarpSpecializedAdapterINS1H_15DefaultEpilogueISJ_SK_SK_NS1G_6thread17LinearCombinationISJ_Li1EffLNS1L_9ScaleType4KindE0ELNS_15FloatRoundStyleE2ESJ_EENS1_15EpilogueDefaultEEEEEvvEEEEvNT_6ParamsE,(.L_x_324 - _ZN7cutlass13device_kernelINS_4gemm6kernel13GemmUniversalIN4cute5tupleIJiiiiEEENS1_10collective13CollectiveMmaINS1_34MainloopSm90TmaGmmaWarpSpecializedILi5ENS5_IJNS4_1CILi1EEESB_SB_EEENS1_35KernelTmaWarpSpecializedCooperativeEEENS5_IJNSA_ILi128EEENSA_ILi256EEENSA_ILi64EEEEEENS_10tfloat32_tENS5_IJlSB_lEEESJ_SK_NS4_8TiledMMAINS4_8MMA_AtomIJNS4_4SM904GMMA30MMA_64x256x8_F32TF32TF32_SS_TNILNSO_7ScaleInE1ELSQ_1EEEEEENS4_6LayoutINS5_IJNSA_ILi2EEESB_SB_EEENS5_IJSB_NSA_ILi0EEESW_EEEEENS5_IJNS4_10UnderscoreESZ_SZ_EEEEENS4_13SM90_TMA_LOADENS4_14ComposedLayoutINS4_7SwizzleILi3ELi4ELi3EEENS4_18smem_ptr_flag_bitsILi32EEENST_INS5_IJNSA_ILi8EEENSA_ILi32EEEEEENS5_IJS19_SB_EEEEEEEvNS4_8identityES12_S1D_vS1E_EENS_8epilogue10collective6detail29Sm90TmaWarpSpecializedAdapterINS1H_15DefaultEpilogueISJ_SK_SK_NS1G_6thread17LinearCombinationISJ_Li1EffLNS1L_9ScaleType4KindE0ELNS_15FloatRoundStyleE2ESJ_EENS1_15EpilogueDefaultEEEEEvvEEEEvNT_6ParamsE)
        .other          _ZN7cutlass13device_kernelINS_4gemm6kernel13GemmUniversalIN4cute5tupleIJiiiiEEENS1_10collective13CollectiveMmaINS1_34MainloopSm90TmaGmmaWarpSpecializedILi5ENS5_IJNS4_1CILi1EEESB_SB_EEENS1_35KernelTmaWarpSpecializedCooperativeEEENS5_IJNSA_ILi128EEENSA_ILi256EEENSA_ILi64EEEEEENS_10tfloat32_tENS5_IJlSB_lEEESJ_SK_NS4_8TiledMMAINS4_8MMA_AtomIJNS4_4SM904GMMA30MMA_64x256x8_F32TF32TF32_SS_TNILNSO_7ScaleInE1ELSQ_1EEEEEENS4_6LayoutINS5_IJNSA_ILi2EEESB_SB_EEENS5_IJSB_NSA_ILi0EEESW_EEEEENS5_IJNS4_10UnderscoreESZ_SZ_EEEEENS4_13SM90_TMA_LOADENS4_14ComposedLayoutINS4_7SwizzleILi3ELi4ELi3EEENS4_18smem_ptr_flag_bitsILi32EEENST_INS5_IJNSA_ILi8EEENSA_ILi32EEEEEENS5_IJS19_SB_EEEEEEEvNS4_8identityES12_S1D_vS1E_EENS_8epilogue10collective6detail29Sm90TmaWarpSpecializedAdapterINS1H_15DefaultEpilogueISJ_SK_SK_NS1G_6thread17LinearCombinationISJ_Li1EffLNS1L_9ScaleType4KindE0ELNS_15FloatRoundStyleE2ESJ_EENS1_15EpilogueDefaultEEEEEvvEEEEvNT_6ParamsE,@"STO_CUDA_ENTRY STV_DEFAULT"
_ZN7cutlass13device_kernelINS_4gemm6kernel13GemmUniversalIN4cute5tupleIJiiiiEEENS1_10collective13CollectiveMmaINS1_34MainloopSm90TmaGmmaWarpSpecializedILi5ENS5_IJNS4_1CILi1EEESB_SB_EEENS1_35KernelTmaWarpSpecializedCooperativeEEENS5_IJNSA_ILi128EEENSA_ILi256EEENSA_ILi64EEEEEENS_10tfloat32_tENS5_IJlSB_lEEESJ_SK_NS4_8TiledMMAINS4_8MMA_AtomIJNS4_4SM904GMMA30MMA_64x256x8_F32TF32TF32_SS_TNILNSO_7ScaleInE1ELSQ_1EEEEEENS4_6LayoutINS5_IJNSA_ILi2EEESB_SB_EEENS5_IJSB_NSA_ILi0EEESW_EEEEENS5_IJNS4_10UnderscoreESZ_SZ_EEEEENS4_13SM90_TMA_LOADENS4_14ComposedLayoutINS4_7SwizzleILi3ELi4ELi3EEENS4_18smem_ptr_flag_bitsILi32EEENST_INS5_IJNSA_ILi8EEENSA_ILi32EEEEEENS5_IJS19_SB_EEEEEEEvNS4_8identityES12_S1D_vS1E_EENS_8epilogue10collective6detail29Sm90TmaWarpSpecializedAdapterINS1H_15DefaultEpilogueISJ_SK_SK_NS1G_6thread17LinearCombinationISJ_Li1EffLNS1L_9ScaleType4KindE0ELNS_15FloatRoundStyleE2ESJ_EENS1_15EpilogueDefaultEEEEEvvEEEEvNT_6ParamsE:
[----:B------:R-:W0:Y:S01]  /*0000*/  LDC R1, c[0x0][0x28] ;  /* 0x00000a00ff017b82 */ /* 0x000e220000000800 */
[----:B------:R-:W1:Y:S01]  /*0010*/  S2R R18, SR_TID.X ;  /* 0x0000000000127919 */ /* 0x000e620000002100 */
[----:B------:R-:W-:Y:S01]  /*0020*/  ELECT P0, URZ, PT ;  /* 0x00000000003f782f */ /* 0x000fe20003800000 */
[----:B------:R-:W-:Y:S01]  /*0030*/  BSSY B0, `(.L_x_0) ;  /* 0x000000f000007945 */ /* 0x000fe20003800000 */
[--C-:B-1----:R-:W-:Y:S02]  /*0040*/  SHF.R.U32.HI R0, RZ, 0x5, R18.reuse ;  /* 0x00000005ff007819 */ /* 0x102fe40000011612 */
[----:B------:R-:W-:-:S03]  /*0050*/  SHF.R.U32.HI R22, RZ, 0x7, R18 ;  /* 0x00000007ff167819 */ /* 0x000fc60000011612 */
[----:B------:R-:W1:Y:S04]  /*0060*/  SHFL.IDX PT, R5, R0, RZ, 0x1f ;  /* 0x00001fff00057589 */ /* 0x000e6800000e0000 */
[----:B------:R2:W3:Y:S01]  /*0070*/  SHFL.IDX PT, R8, R22, RZ, 0x1f ;  /* 0x00001fff16087589 */ /* 0x0004e200000e0000 */
[----:B-1----:R-:W-:-:S13]  /*0080*/  ISETP.NE.OR P0, PT, R5, RZ, !P0 ;  /* 0x000000ff0500720c */ /* 0x002fda0004705670 */
[----:B0-23--:R-:W-:Y:S05]  /*0090*/  @P0 BRA `(.L_x_1) ;  /* 0x0000000000200947 */ /* 0x00dfea0003800000 */
[----:B------:R-:W-:Y:S02]  /*00a0*/  ULDC.64 UR4, c[0x0][0x198] ;  /* 0x0000660000047ab9 */ /* 0x000fe40000000a00 */
[----:B------:R-:W-:Y:S02]  /*00b0*/  UIADD3 UR6, UP0, UR4, 0xf0, URZ ;  /* 0x000000f004067890 */ /* 0x000fe4000ff1e03f */
[----:B------:R-:W-:Y:S02]  /*00c0*/  UIADD3 UR4, UP1, UR4, 0x1f0, URZ ;  /* 0x000001f004047890 */ /* 0x000fe4000ff3e03f */
[----:B------:R-:W-:Y:S02]  /*00d0*/  UIADD3.X UR7, URZ, UR5, URZ, UP0, !UPT ;  /* 0x000000053f077290 */ /* 0x000fe400087fe43f */
[----:B------:R-:W-:-:S07]  /*00e0*/  UIADD3.X UR5, URZ, UR5, URZ, UP1, !UPT ;  /* 0x000000053f057290 */ /* 0x000fce0008ffe43f */
[----:B------:R0:W-:Y:S02]  /*00f0*/  UTMACCTL.PF [UR6] ;  /* 0x00000000060079b9 */ /* 0x0001e40008040000 */
[----:B------:R0:W-:Y:S02]  /*0100*/  UTMACCTL.PF [UR4] ;  /* 0x00000000040079b9 */ /* 0x0001e40008040000 */
[----:B0-----:R-:W-:Y:S01]  /*0110*/  NOP ;  /* 0x0000000000007918 */ /* 0x001fe20000000000 */
.L_x_1:
[----:B------:R-:W-:Y:S05]  /*0120*/  BSYNC B0 ;  /* 0x0000000000007941 */ /* 0x000fea0003800000 */
.L_x_0:
[----:B------:R-:W0:Y:S02]  /*0130*/  SHFL.IDX PT, R2, R0, RZ, 0x1f ;  /* 0x00001fff00027589 */ /* 0x000e2400000e0000 */
[----:B0-----:R-:W-:-:S13]  /*0140*/  ISETP.NE.AND P0, PT, R2, RZ, PT ;  /* 0x000000ff0200720c */ /* 0x001fda0003f05270 */
[----:B------:R-:W-:Y:S05]  /*0150*/  @P0 BRA `(.L_x_2) ;  /* 0x0000000000600947 */ /* 0x000fea0003800000 */
[----:B------:R-:W0:Y:S01]  /*0160*/  S2UR UR8, SR_CgaCtaId ;  /* 0x00000000000879c3 */ /* 0x000e220000008800 */
[----:B------:R-:W-:Y:S01]  /*0170*/  UMOV UR4, 0x400 ;  /* 0x0000040000047882 */ /* 0x000fe20000000000 */
[----:B------:R-:W-:Y:S01]  /*0180*/  UMOV UR5, 0x1 ;  /* 0x0000000100057882 */ /* 0x000fe20000000000 */
[----:B------:R-:W-:Y:S01]  /*0190*/  UMOV UR6, 0x100 ;  /* 0x0000010000067882 */ /* 0x000fe20000000000 */
[----:B------:R-:W-:Y:S01]  /*01a0*/  ELECT P0, URZ, PT ;  /* 0x00000000003f782f */ /* 0x000fe20003800000 */
[----:B------:R-:W-:-:S04]  /*01b0*/  UIADD3 UR6, -UR6, 0x100000, URZ ;  /* 0x0010000006067890 */ /* 0x000fc8000fffe13f */
[----:B------:R-:W-:Y:S02]  /*01c0*/  USHF.L.U32 UR7, UR6, 0xb, URZ ;  /* 0x0000000b06077899 */ /* 0x000fe4000800063f */
[----:B------:R-:W-:Y:S02]  /*01d0*/  USHF.L.U32 UR6, UR6, 0x1, URZ ;  /* 0x0000000106067899 */ /* 0x000fe4000800063f */
[----:B0-----:R-:W-:Y:S02]  /*01e0*/  ULEA UR8, UR8, UR4, 0x18 ;  /* 0x0000000408087291 */ /* 0x001fe4000f8ec03f */
[----:B------:R-:W-:-:S04]  /*01f0*/  UIADD3 UR4, -UR5, 0x100000, URZ ;  /* 0x0010000005047890 */ /* 0x000fc8000fffe13f */
[----:B------:R-:W-:Y:S02]  /*0200*/  USHF.L.U32 UR5, UR4, 0xb, URZ ;  /* 0x0000000b04057899 */ /* 0x000fe4000800063f */
[----:B------:R-:W-:Y:S01]  /*0210*/  USHF.L.U32 UR4, UR4, 0x1, URZ ;  /* 0x0000000104047899 */ /* 0x000fe2000800063f */
[----:B------:R-:W0:Y:S11]  /*0220*/  FENCE.VIEW.ASYNC.S ;  /* 0x00000000000073c6 */ /* 0x000e360000000000 */
[----:B0-----:R0:W1:Y:S01]  /*0230*/  SYNCS.EXCH.64 URZ, [UR8], UR4 ;  /* 0x00000004083f75b2 */ /* 0x0010620008000100 */
[----:B------:R0:W2:Y:S01]  /*0240*/  SYNCS.EXCH.64 URZ, [UR8+0x28], UR6 ;  /* 0x00002806083f75b2 */ /* 0x0000a20008000100 */
[----:B------:R0:W3:Y:S01]  /*0250*/  SYNCS.EXCH.64 URZ, [UR8+0x8], UR4 ;  /* 0x00000804083f75b2 */ /* 0x0000e20008000100 */
[----:B------:R0:W4:Y:S01]  /*0260*/  SYNCS.EXCH.64 URZ, [UR8+0x30], UR6 ;  /* 0x00003006083f75b2 */ /* 0x0001220008000100 */
[----:B------:R0:W0:Y:S01]  /*0270*/  SYNCS.EXCH.64 URZ, [UR8+0x10], UR4 ;  /* 0x00001004083f75b2 */ /* 0x0000220008000100 */
[----:B------:R0:W0:Y:S01]  /*0280*/  SYNCS.EXCH.64 URZ, [UR8+0x38], UR6 ;  /* 0x00003806083f75b2 */ /* 0x0000220008000100 */
[----:B------:R0:W0:Y:S01]  /*0290*/  SYNCS.EXCH.64 URZ, [UR8+0x18], UR4 ;  /* 0x00001804083f75b2 */ /* 0x0000220008000100 */
[----:B------:R0:W0:Y:S01]  /*02a0*/  SYNCS.EXCH.64 URZ, [UR8+0x40], UR6 ;  /* 0x00004006083f75b2 */ /* 0x0000220008000100 */
[----:B------:R0:W0:Y:S01]  /*02b0*/  SYNCS.EXCH.64 URZ, [UR8+0x20], UR4 ;  /* 0x00002004083f75b2 */ /* 0x0000220008000100 */
[----:B------:R0:W0:Y:S01]  /*02c0*/  SYNCS.EXCH.64 URZ, [UR8+0x48], UR6 ;  /* 0x00004806083f75b2 */ /* 0x0000220008000100 */
[----:B------:R-:W-:Y:S01]  /*02d0*/  NOP ;  /* 0x0000000000007918 */ /* 0x000fe20000000000 */
.L_x_2:
[----:B------:R-:W5:Y:S01]  /*02e0*/  SHFL.IDX PT, R0, R0, RZ, 0x1f ;  /* 0x00001fff00007589 */ /* 0x000f6200000e0000 */
[----:B------:R-:W-:Y:S01]  /*02f0*/  ELECT P0, URZ, PT ;  /* 0x00000000003f782f */ /* 0x000fe20003800000 */
[----:B------:R-:W1:Y:S01]  /*0300*/  LDC R2, c[0x0][0x65c] ;  /* 0x00019700ff027b82 */ /* 0x000e620000000800 */
[----:B------:R-:W-:Y:S01]  /*0310*/  SHF.R.S32.HI R6, RZ, 0x1f, R5 ;  /* 0x0000001fff067819 */ /* 0x000fe20000011405 */
[----:B------:R-:W2:Y:S01]  /*0320*/  S2R R3, SR_CTAID.Y ;  /* 0x0000000000037919 */ /* 0x000ea20000002600 */
[----:B0-----:R-:W-:Y:S01]  /*0330*/  UMOV UR4, 0x20 ;  /* 0x0000002000047882 */ /* 0x001fe20000000000 */
[----:B------:R-:W-:Y:S01]  /*0340*/  ISETP.NE.AND P2, PT, R8, RZ, PT ;  /* 0x000000ff0800720c */ /* 0x000fe20003f45270 */
[----:B------:R-:W-:Y:S01]  /*0350*/  NOP ;  /* 0x0000000000007918 */ /* 0x000fe20000000000 */
[----:B------:R-:W0:Y:S01]  /*0360*/  S2R R4, SR_CTAID.X ;  /* 0x0000000000047919 */ /* 0x000e220000002500 */
[----:B------:R-:W-:Y:S01]  /*0370*/  LEA.HI R6, R6, R5, RZ, 0x2 ;  /* 0x0000000506067211 */ /* 0x000fe200078f10ff */
[----:B------:R-:W-:Y:S01]  /*0380*/  NOP ;  /* 0x0000000000007918 */ /* 0x000fe20000000000 */
[----:B-----5:R-:W-:-:S02]  /*0390*/  ISETP.NE.OR P0, PT, R0, RZ, !P0 ;  /* 0x000000ff0000720c */ /* 0x020fc40004705670 */
[----:B-1----:R-:W-:-:S04]  /*03a0*/  ISETP.NE.AND P3, PT, R2, 0x1, PT ;  /* 0x000000010200780c */ /* 0x002fc80003f65270 */
[----:B------:R-:W-:Y:S02]  /*03b0*/  P2R R0, PR, RZ, 0x8 ;  /* 0x00000008ff007803 */ /* 0x000fe40000000000 */
[----:B------:R-:W-:-:S05]  /*03c0*/  LOP3.LUT R0, R6, 0xfffffffc, RZ, 0xc0, !PT ;  /* 0xfffffffc06007812 */ /* 0x000fca00078ec0ff */
[----:B------:R-:W-:Y:S01]  /*03d0*/  VOTEU.ALL UP0, P0 ;  /* 0x00000000003f7886 */ /* 0x000fe20000000000 */
[----:B------:R-:W-:Y:S01]  /*03e0*/  IMAD.IADD R0, R5, 0x1, -R0 ;  /* 0x0000000105007824 */ /* 0x000fe200078e0a00 */
[----:B------:R-:W0:Y:S01]  /*03f0*/  @P3 LDC R17, c[0x0][0x10] ;  /* 0x00000400ff113b82 */ /* 0x000e220000000800 */
[----:B------:R-:W-:Y:S01]  /*0400*/  VOTEU.ALL UP1, P0 ;  /* 0x00000000003f7886 */ /* 0x000fe20000020000 */
[----:B--2---:R-:W-:Y:S01]  /*0410*/  @P3 IMAD.MOV.U32 R6, RZ, RZ, R3 ;  /* 0x000000ffff063224 */ /* 0x004fe200078e0003 */
[----:B------:R-:W-:Y:S01]  /*0420*/  @!UP0 UMOV UR6, 0x400 ;  /* 0x0000040000068882 */ /* 0x000fe20000000000 */
[----:B------:R-:W-:-:S04]  /*0430*/  @!UP0 UIADD3 UR4, -UR4, 0x100000, URZ ;  /* 0x0010000004048890 */ /* 0x000fc8000fffe13f */
[----:B------:R-:W-:Y:S02]  /*0440*/  @!UP0 USHF.L.U32 UR5, UR4, 0xb, URZ ;  /* 0x0000000b04058899 */ /* 0x000fe4000800063f */
[----:B------:R-:W-:Y:S01]  /*0450*/  @!UP0 USHF.L.U32 UR4, UR4, 0x1, URZ ;  /* 0x0000000104048899 */ /* 0x000fe2000800063f */
[----:B------:R-:W-:Y:S02]  /*0460*/  @P3 IMAD.MOV.U32 R7, RZ, RZ, RZ ;  /* 0x000000ffff073224 */ /* 0x000fe400078e00ff */
[----:B------:R-:W-:Y:S01]  /*0470*/  IMAD.MOV.U32 R5, RZ, RZ, RZ ;  /* 0x000000ffff057224 */ /* 0x000fe200078e00ff */
[----:B------:R-:W1:Y:S01]  /*0480*/  @!UP0 S2UR UR7, SR_CgaCtaId ;  /* 0x00000000000789c3 */ /* 0x000e620000008800 */
[----:B------:R-:W-:-:S07]  /*0490*/  @P3 IMAD.MOV.U32 R11, RZ, RZ, RZ ;  /* 0x000000ffff0b3224 */ /* 0x000fce00078e00ff */
[----:B------:R-:W2:Y:S01]  /*04a0*/  @!P3 LDC R9, c[0x0][0xc] ;  /* 0x00000300ff09bb82 */ /* 0x000ea20000000800 */
[----:B0-----:R-:W-:-:S04]  /*04b0*/  @P3 IMAD.WIDE.U32 R16, R4, R17, R6 ;  /* 0x0000001104103225 */ /* 0x001fc800078e0006 */
[----:B------:R-:W-:Y:S01]  /*04c0*/  @P3 IMAD.IADD R17, R17, 0x1, R11 ;  /* 0x0000000111113824 */ /* 0x000fe200078e020b */
[----:B-1----:R-:W-:Y:S01]  /*04d0*/  @!UP0 ULEA UR6, UR7, UR6, 0x18 ;  /* 0x0000000607068291 */ /* 0x002fe2000f8ec03f */
[----:B------:R-:W-:Y:S01]  /*04e0*/  VOTEU.ALL UP0, P0 ;  /* 0x00000000003f7886 */ /* 0x000fe20000000000 */
[----:B------:R-:W-:-:S04]  /*04f0*/  ISETP.NE.AND P0, PT, R0, 0x3, PT ;  /* 0x000000030000780c */ /* 0x000fc80003f05270 */
[----:B------:R-:W-:Y:S01]  /*0500*/  ISETP.EQ.OR P0, PT, R0, RZ, !P0 ;  /* 0x000000ff0000720c */ /* 0x000fe20004702670 */
[----:B--2---:R-:W-:-:S03]  /*0510*/  @!P3 IMAD.WIDE.U32 R6, R9, R3, R4 ;  /* 0x000000030906b225 */ /* 0x004fc600078e0004 */
[C---:B------:R-:W-:Y:S01]  /*0520*/  ISETP.EQ.AND P0, PT, R8.reuse, RZ, P0 ;  /* 0x000000ff0800720c */ /* 0x040fe20000702270 */
[----:B------:R-:W-:Y:S01]  /*0530*/  VIADD R8, R8, 0xffffffff ;  /* 0xffffffff08087836 */ /* 0x000fe20000000000 */
[----:B------:R-:W0:Y:S02]  /*0540*/  FENCE.VIEW.ASYNC.S ;  /* 0x00000000000073c6 */ /* 0x000e240000000000 */
[----:B0-----:R0:W3:Y:S01]  /*0550*/  @!UP0 SYNCS.EXCH.64 URZ, [UR6+0x60], UR4 ;  /* 0x00006004063f85b2 */ /* 0x0010e20008000100 */
[----:B------:R-:W-:Y:S01]  /*0560*/  @!P3 IMAD.MOV.U32 R16, RZ, RZ, R6 ;  /* 0x000000ffff10b224 */ /* 0x000fe200078e0006 */
[----:B------:R-:W-:Y:S01]  /*0570*/  SEL R19, RZ, 0x1, !P0 ;  /* 0x00000001ff137807 */ /* 0x000fe20004000000 */
[----:B------:R-:W-:Y:S01]  /*0580*/  @!P3 IMAD.MOV.U32 R17, RZ, RZ, R7 ;  /* 0x000000ffff11b224 */ /* 0x000fe200078e0007 */
[----:B------:R-:W-:-:S04]  /*0590*/  ISETP.GE.U32.AND P1, PT, R8, 0x2, PT ;  /* 0x000000020800780c */ /* 0x000fc80003f26070 */
[----:B------:R-:W-:Y:S01]  /*05a0*/  SEL R19, R19, 0x2, P1 ;  /* 0x0000000213137807 */ /* 0x000fe20000800000 */
[----:B------:R0:W3:Y:S01]  /*05b0*/  @!UP1 SYNCS.EXCH.64 URZ, [UR6+0x68], UR4 ;  /* 0x00006804063f95b2 */ /* 0x0000e20008000100 */
[----:B------:R-:W-:Y:S01]  /*05c0*/  NOP ;  /* 0x0000000000007918 */ /* 0x000fe20000000000 */
[----:B---34-:R-:W-:Y:S06]  /*05d0*/  BAR.SYNC.DEFER_BLOCKING 0x0 ;  /* 0x0000000000007b1d */ /* 0x018fec0000010000 */
[----:B------:R-:W-:Y:S05]  /*05e0*/  @!P2 BRA `(.L_x_3) ;  /* 0x0000009c0068a947 */ /* 0x000fea0003800000 */
[----:B------:R-:W-:-:S13]  /*05f0*/  ISETP.GT.U32.AND P0, PT, R8, 0x1, PT ;  /* 0x000000010800780c */ /* 0x000fda0003f04070 */
[----:B0-----:R-:W-:Y:S05]  /*0600*/  @P0 EXIT ;  /* 0x000000000000094d */ /* 0x001fea0003800000 */
[----:B------:R-:W-:Y:S01]  /*0610*/  ULDC.64 UR4, c[0x0][0x650] ;  /* 0x0001940000047ab9 */ /* 0x000fe20000000a00 */
[----:B------:R-:W-:Y:S01]  /*0620*/  PRMT R0, RZ, 0x7610, R0 ;  /* 0x00007610ff007816 */ /* 0x000fe20000000000 */
[----:B------:R-:W-:Y:S01]  /*0630*/  IMAD.MOV.U32 R153, RZ, RZ, -0x1 ;  /* 0xffffffffff997424 */ /* 0x000fe200078e00ff */
[----:B------:R-:W-:Y:S01]  /*0640*/  ISETP.GE.U32.AND P0, PT, R16, UR4, PT ;  /* 0x0000000410007c0c */ /* 0x000fe2000bf06070 */
[----:B------:R-:W-:Y:S02]  /*0650*/  IMAD.MOV.U32 R152, RZ, RZ, -0x1 ;  /* 0xffffffffff987424 */ /* 0x000fe400078e00ff */
[----:B------:R-:W-:Y:S01]  /*0660*/  IMAD.MOV.U32 R23, RZ, RZ, -0x1 ;  /* 0xffffffffff177424 */ /* 0x000fe200078e00ff */
[----:B------:R-:W-:-:S13]  /*0670*/  ISETP.GE.U32.AND.EX P0, PT, R17, UR5, PT, P0 ;  /* 0x0000000511007c0c */ /* 0x000fda000bf06100 */
[----:B------:R-:W-:Y:S05]  /*0680*/  @P0 BRA `(.L_x_4) ;  /* 0x0000000400540947 */ /* 0x000fea0003800000 */
[----:B------:R-:W0:Y:S01]  /*0690*/  LDC.64 R14, c[0x0][0x628] ;  /* 0x00018a00ff0e7b82 */ /* 0x000e220000000a00 */
[----:B------:R-:W-:Y:S02]  /*06a0*/  IMAD.MOV.U32 R6, RZ, RZ, R16 ;  /* 0x000000ffff067224 */ /* 0x000fe400078e0010 */
[----:B------:R-:W-:-:S05]  /*06b0*/  IMAD.MOV.U32 R7, RZ, RZ, R17 ;  /* 0x000000ffff077224 */ /* 0x000fca00078e0011 */
[----:B------:R-:W1:Y:S08]  /*06c0*/  LDC R0, c[0x0][0x630] ;  /* 0x00018c00ff007b82 */ /* 0x000e700000000800 */
[----:B------:R-:W2:Y:S01]  /*06d0*/  LDC.64 R20, c[0x0][0x620] ;  /* 0x00018800ff147b82 */ /* 0x000ea20000000a00 */
[----:B0-----:R-:W-:-:S04]  /*06e0*/  ISETP.NE.U32.AND P0, PT, R14, RZ, PT ;  /* 0x000000ff0e00720c */ /* 0x001fc80003f05070 */
[----:B------:R-:W-:-:S13]  /*06f0*/  ISETP.NE.AND.EX P0, PT, R15, RZ, PT, P0 ;  /* 0x000000ff0f00720c */ /* 0x000fda0003f05300 */
[----:B-12---:R-:W-:Y:S05]  /*0700*/  @!P0 BRA `(.L_x_5) ;  /* 0x0000000000288947 */ /* 0x006fea0003800000 */
[----:B------:R-:W0:Y:S02]  /*0710*/  LDC R11, c[0x0][0x634] ;  /* 0x00018d00ff0b7b82 */ /* 0x000e240000000800 */
[----:B0-----:R-:W-:-:S05]  /*0720*/  IADD3 R11, P0, R16, R11, RZ ;  /* 0x0000000b100b7210 */ /* 0x001fca0007f1e0ff */
[----:B------:R-:W-:-:S04]  /*0730*/  IMAD.X R13, RZ, RZ, R17, P0 ;  /* 0x000000ffff0d7224 */ /* 0x000fc800000e0611 */
[----:B------:R-:W-:-:S04]  /*0740*/  IMAD.WIDE.U32 R6, R13, R14, RZ ;  /* 0x0000000e0d067225 */ /* 0x000fc800078e00ff */
[----:B------:R-:W-:-:S04]  /*0750*/  IMAD.WIDE.U32 R8, P0, R11, R15, R6 ;  /* 0x0000000f0b087225 */ /* 0x000fc80007800006 */
[----:B------:R-:W-:-:S04]  /*0760*/  IMAD.WIDE.U32 R6, R11, R14, RZ ;  /* 0x0000000e0b067225 */ /* 0x000fc800078e00ff */
[----:B------:R-:W-:Y:S01]  /*0770*/  IMAD.X R11, RZ, RZ, RZ, P0 ;  /* 0x000000ffff0b7224 */ /* 0x000fe200000e06ff */
[----:B------:R-:W-:Y:S01]  /*0780*/  IADD3 RZ, P0, R7, R8, RZ ;  /* 0x0000000807ff7210 */ /* 0x000fe20007f1e0ff */
[----:B------:R-:W-:-:S04]  /*0790*/  IMAD.MOV.U32 R10, RZ, RZ, R9 ;  /* 0x000000ffff0a7224 */ /* 0x000fc800078e0009 */
[----:B------:R-:W-:-:S08]  /*07a0*/  IMAD.WIDE.U32.X R6, R13, R15, R10, P0 ;  /* 0x0000000f0d067225 */ /* 0x000fd000000e040a */
.L_x_5:
[-CC-:B------:R-:W-:Y:S01]  /*07b0*/  SHF.R.U64 R23, R6, R0.reuse, R7.reuse ;  /* 0x0000000006177219 */ /* 0x180fe20000001207 */
[----:B------:R-:W0:Y:S01]  /*07c0*/  LDC R10, c[0x0][0x618] ;  /* 0x00018600ff0a7b82 */ /* 0x000e220000000800 */
[----:B------:R-:W-:Y:S01]  /*07d0*/  SHF.R.U32.HI R5, RZ, R0, R7 ;  /* 0x00000000ff057219 */ /* 0x000fe20000011607 */
[----:B------:R-:W-:Y:S01]  /*07e0*/  ULDC UR4, c[0x0][0x150] ;  /* 0x0000540000047ab9 */ /* 0x000fe20000000800 */
[----:B------:R-:W-:Y:S02]  /*07f0*/  IADD3 R9, P0, RZ, -R23, RZ ;  /* 0x80000017ff097210 */ /* 0x000fe40007f1e0ff */
[----:B------:R-:W-:-:S03]  /*0800*/  I2FP.F32.U32 R0, R4 ;  /* 0x0000000400007245 */ /* 0x000fc60000201000 */
[----:B------:R-:W1:Y:S01]  /*0810*/  LDC.64 R28, c[0x0][0x640] ;  /* 0x00019000ff1c7b82 */ /* 0x000e620000000a00 */
[----:B------:R-:W-:Y:S02]  /*0820*/  IMAD.X R11, RZ, RZ, ~R5, P0 ;  /* 0x000000ffff0b7224 */ /* 0x000fe400000e0e05 */
[----:B------:R-:W-:Y:S01]  /*0830*/  FMUL R0, R0, UR4 ;  /* 0x0000000400007c20 */ /* 0x000fe20008400000 */
[----:B------:R-:W-:Y:S01]  /*0840*/  IMAD.WIDE.U32 R6, R9, R20, R16 ;  /* 0x0000001409067225 */ /* 0x000fe200078e0010 */
[----:B------:R-:W-:-:S03]  /*0850*/  ULDC UR4, c[0x0][0x154] ;  /* 0x0000550000047ab9 */ /* 0x000fc60000000800 */
[----:B------:R-:W-:Y:S01]  /*0860*/  IMAD R8, R11, R20, RZ ;  /* 0x000000140b087224 */ /* 0x000fe200078e02ff */
[----:B------:R-:W2:Y:S01]  /*0870*/  LDC R5, c[0x0][0x144] ;  /* 0x00005100ff057b82 */ /* 0x000ea20000000800 */
[----:B------:R-:W3:Y:S02]  /*0880*/  F2I.U32.TRUNC.NTZ R0, R0 ;  /* 0x0000000000007305 */ /* 0x000ee4000020f000 */
[----:B------:R-:W-:-:S04]  /*0890*/  IMAD R9, R9, R21, R8 ;  /* 0x0000001509097224 */ /* 0x000fc800078e0208 */
[----:B------:R-:W-:Y:S01]  /*08a0*/  IMAD.IADD R7, R7, 0x1, R9 ;  /* 0x0000000107077824 */ /* 0x000fe200078e0209 */
[----:B------:R-:W4:Y:S01]  /*08b0*/  LDC R12, c[0x0][0x608] ;  /* 0x00018200ff0c7b82 */ /* 0x000f220000000800 */
[----:B------:R-:W-:-:S03]  /*08c0*/  IMAD.MOV.U32 R9, RZ, RZ, -0x1 ;  /* 0xffffffffff097424 */ /* 0x000fc600078e00ff */
[-CC-:B0-----:R-:W-:Y:S02]  /*08d0*/  SHF.R.U64 R20, R6, R10.reuse, R7.reuse ;  /* 0x0000000a06147219 */ /* 0x181fe40000001207 */
[----:B------:R-:W-:Y:S02]  /*08e0*/  I2FP.F32.U32 R6, R3 ;  /* 0x0000000300067245 */ /* 0x000fe40000201000 */
[----:B------:R-:W0:Y:S01]  /*08f0*/  LDC R26, c[0x0][0x658] ;  /* 0x00019600ff1a7b82 */ /* 0x000e220000000800 */
[----:B-1----:R-:W-:Y:S01]  /*0900*/  ISETP.NE.U32.AND P0, PT, R28, RZ, PT ;  /* 0x000000ff1c00720c */ /* 0x002fe20003f05070 */
[----:B---3--:R-:W-:Y:S01]  /*0910*/  IMAD.MOV R8, RZ, RZ, -R0 ;  /* 0x000000ffff087224 */ /* 0x008fe200078e0a00 */
[----:B------:R-:W-:Y:S01]  /*0920*/  SHF.R.U32.HI R7, RZ, R10, R7 ;  /* 0x0000000aff077219 */ /* 0x000fe20000011607 */
[----:B------:R-:W-:Y:S01]  /*0930*/  FMUL R6, R6, UR4 ;  /* 0x0000000406067c20 */ /* 0x000fe20008400000 */
[----:B------:R-:W-:-:S03]  /*0940*/  ISETP.NE.AND.EX P0, PT, R29, RZ, PT, P0 ;  /* 0x000000ff1d00720c */ /* 0x000fc60003f05300 */
[----:B------:R-:W1:Y:S01]  /*0950*/  LDC R14, c[0x0][0x148] ;  /* 0x00005200ff0e7b82 */ /* 0x000e620000000800 */
[----:B--2---:R-:W-:-:S07]  /*0960*/  IMAD R0, R5, R8, R4 ;  /* 0x0000000805007224 */ /* 0x004fce00078e0204 */
[----:B------:R-:W2:Y:S01]  /*0970*/  LDC R24, c[0x0][0x600] ;  /* 0x00018000ff187b82 */ /* 0x000ea20000000800 */
[-CC-:B----4-:R-:W-:Y:S02]  /*0980*/  SHF.R.U64 R30, R20, R12.reuse, R7.reuse ;  /* 0x0000000c141e7219 */ /* 0x190fe40000001207 */
[----:B------:R-:W-:Y:S01]  /*0990*/  SHF.R.U32.HI R5, RZ, R12, R7 ;  /* 0x0000000cff057219 */ /* 0x000fe20000011607 */
[----:B------:R-:W-:Y:S01]  /*09a0*/  IMAD.MOV.U32 R7, RZ, RZ, 0x1 ;  /* 0x00000001ff077424 */ /* 0x000fe200078e00ff */
[----:B------:R3:W4:Y:S03]  /*09b0*/  F2I.U32.TRUNC.NTZ R12, R6 ;  /* 0x00000006000c7305 */ /* 0x000726000020f000 */
[----:B------:R-:W1:Y:S01]  /*09c0*/  LDC R15, c[0x0][0x648] ;  /* 0x00019200ff0f7b82 */ /* 0x000e620000000800 */
[-C--:B0-----:R-:W-:Y:S02]  /*09d0*/  SHF.L.U32 R4, R9, R26.reuse, RZ ;  /* 0x0000001a09047219 */ /* 0x081fe400000006ff */
[----:B------:R-:W-:-:S02]  /*09e0*/  SHF.R.U64 R32, R30, R26, R5 ;  /* 0x0000001a1e207219 */ /* 0x000fc40000001205 */
[----:B------:R-:W-:Y:S02]  /*09f0*/  LOP3.LUT R11, RZ, R4, RZ, 0x33, !PT ;  /* 0x00000004ff0b7212 */ /* 0x000fe400078e33ff */
[-C--:B------:R-:W-:Y:S01]  /*0a00*/  SHF.R.U32.HI R5, RZ, R26.reuse, R5 ;  /* 0x0000001aff057219 */ /* 0x080fe20000011605 */
[----:B------:R-:W0:Y:S01]  /*0a10*/  LDC R21, c[0x0][0x638] ;  /* 0x00018e00ff157b82 */ /* 0x000e220000000800 */
[----:B------:R-:W-:Y:S01]  /*0a20*/  SHF.L.U32 R10, R7, R26, RZ ;  /* 0x0000001a070a7219 */ /* 0x000fe200000006ff */
[----:B------:R-:W-:-:S06]  /*0a30*/  IMAD.MOV.U32 R4, RZ, RZ, R32 ;  /* 0x000000ffff047224 */ /* 0x000fcc00078e0020 */
[----:B------:R-:W0:Y:S01]  /*0a40*/  LDC R153, c[0x0][0x610] ;  /* 0x00018400ff997b82 */ /* 0x000e220000000800 */
[----:B---34-:R-:W-:Y:S05]  /*0a50*/  @!P0 BRA `(.L_x_6) ;  /* 0x0000000000288947 */ /* 0x018fea0003800000 */
[----:B------:R-:W3:Y:S02]  /*0a60*/  LDC R9, c[0x0][0x64c] ;  /* 0x00019300ff097b82 */ /* 0x000ee40000000800 */
[----:B---3--:R-:W-:-:S05]  /*0a70*/  IADD3 R9, P0, R32, R9, RZ ;  /* 0x0000000920097210 */ /* 0x008fca0007f1e0ff */
        /* <DEDUP_REMOVED lines=8> */
.L_x_6:
[----:B-1----:R-:W-:Y:S01]  /*0b00*/  SHF.R.U64 R4, R4, R15, R5 ;  /* 0x0000000f04047219 */ /* 0x002fe20000001205 */
[----:B--2---:R-:W-:Y:S01]  /*0b10*/  VIADD R5, R24, 0xffffffff ;  /* 0xffffffff18057836 */ /* 0x004fe20000000000 */
[----:B------:R-:W-:Y:S01]  /*0b20*/  LOP3.LUT R11, R30, R11, RZ, 0xc0, !PT ;  /* 0x0000000b1e0b7212 */ /* 0x000fe200078ec0ff */
[----:B------:R-:W-:Y:S02]  /*0b30*/  IMAD.MOV R12, RZ, RZ, -R12 ;  /* 0x000000ffff0c7224 */ /* 0x000fe400078e0a0c */
[----:B------:R-:W-:Y:S02]  /*0b40*/  IMAD.MOV R6, RZ, RZ, -R4 ;  /* 0x000000ffff067224 */ /* 0x000fe400078e0a04 */
[----:B------:R-:W-:Y:S01]  /*0b50*/  IMAD R11, R10, R4, R11 ;  /* 0x000000040a0b7224 */ /* 0x000fe200078e020b */
[----:B------:R-:W-:Y:S01]  /*0b60*/  LOP3.LUT R4, R20, R5, RZ, 0xc0, !PT ;  /* 0x0000000514047212 */ /* 0x000fe200078ec0ff */
[----:B------:R-:W-:Y:S02]  /*0b70*/  @P3 IMAD R0, R14, R12, R3 ;  /* 0x0000000c0e003224 */ /* 0x000fe400078e0203 */
[----:B0-----:R-:W-:-:S02]  /*0b80*/  IMAD R3, R6, R21, R32 ;  /* 0x0000001506037224 */ /* 0x001fc400078e0220 */
[----:B------:R-:W-:Y:S02]  /*0b90*/  IMAD R153, R11, R153, R0 ;  /* 0x000000990b997224 */ /* 0x000fe400078e0200 */
[----:B------:R-:W-:Y:S02]  /*0ba0*/  IMAD R4, R3, R24, R4 ;  /* 0x0000001803047224 */ /* 0x000fe400078e0204 */
[----:B------:R-:W-:-:S03]  /*0bb0*/  IMAD.MOV.U32 R0, RZ, RZ, 0x1 ;  /* 0x00000001ff007424 */ /* 0x000fc600078e00ff */
[----:B------:R-:W-:Y:S02]  /*0bc0*/  SEL R152, R4, R153, !P3 ;  /* 0x0000009904987207 */ /* 0x000fe40005800000 */
[----:B------:R-:W-:-:S07]  /*0bd0*/  SEL R153, R153, R4, !P3 ;  /* 0x0000000499997207 */ /* 0x000fce0005800000 */
.L_x_4:
[----:B------:R-:W-:-:S08]  /*0be0*/  NOP ;  /* 0x0000000000007918 */ /* 0x000fd00000000000 */
[----:B------:R-:W0:Y:S02]  /*0bf0*/  USETMAXREG.TRY_ALLOC.CTAPOOL UP0, 0xe8 ;  /* 0x000000e8000079c8 */ /* 0x000e240008000600 */
[----:B0-----:R-:W-:-:S13]  /*0c00*/  PLOP3.LUT P0, PT, PT, PT, UP0, 0x80, 0x0 ;  /* 0x000000000000781c */ /* 0x001fda0003f0f008 */
[----:B------:R-:W-:Y:S05]  /*0c10*/  @!P0 BRA `(.L_x_4) ;  /* 0xfffffffc00f08947 */ /* 0x000fea000383ffff */
[----:B------:R-:W-:Y:S01]  /*0c20*/  ULDC.64 UR4, c[0x0][0x598] ;  /* 0x0001660000047ab9 */ /* 0x000fe20000000a00 */
[----:B------:R-:W-:Y:S01]  /*0c30*/  ULDC.64 UR36, c[0x0][0x208] ;  /* 0x0000820000247ab9 */ /* 0x000fe20000000a00 */
[----:B------:R-:W-:-:S04]  /*0c40*/  ISETP.NE.U32.AND P0, PT, RZ, UR4, PT ;  /* 0x00000004ff007c0c */ /* 0x000fc8000bf05070 */
[----:B------:R-:W-:-:S13]  /*0c50*/  ISETP.NE.AND.EX P0, PT, RZ, UR5, PT, P0 ;  /* 0x00000005ff007c0c */ /* 0x000fda000bf05300 */
[----:B------:R-:W-:Y:S05]  /*0c60*/  @!P0 BRA `(.L_x_7) ;  /* 0x00000000001c8947 */ /* 0x000fea0003800000 */
[----:B------:R-:W0:Y:S02]  /*0c70*/  LDC.64 R4, c[0x0][0x598] ;  /* 0x00016600ff047b82 */ /* 0x000e240000000a00 */
[----:B0-----:R-:W2:Y:S02]  /*0c80*/  LDG.E.64 R4, desc[UR36][R4.64] ;  /* 0x0000002404047981 */ /* 0x001ea4000c1e1b00 */
[----:B--2---:R-:W-:-:S04]  /*0c90*/  ISETP.NE.U32.AND P0, PT, R4, RZ, PT ;  /* 0x000000ff0400720c */ /* 0x004fc80003f05070 */
[----:B------:R-:W-:-:S13]  /*0ca0*/  ISETP.NE.AND.EX P0, PT, R5, RZ, PT, P0 ;  /* 0x000000ff0500720c */ /* 0x000fda0003f05300 */
[----:B------:R-:W-:Y:S05]  /*0cb0*/  @!P0 BRA `(.L_x_7) ;  /* 0x0000000000088947 */ /* 0x000fea0003800000 */
[----:B------:R0:W5:Y:S01]  /*0cc0*/  LD.E R154, desc[UR36][R4.64] ;  /* 0x00000024049a7980 */ /* 0x000162000c101900 */
[----:B------:R-:W-:Y:S05]  /*0cd0*/  BRA `(.L_x_8) ;  /* 0x0000000000247947 */ /* 0x000fea0003800000 */
.L_x_7:
[----:B------:R-:W-:Y:S02]  /*0ce0*/  ULDC.64 UR4, c[0x0][0x588] ;  /* 0x0001620000047ab9 */ /* 0x000fe40000000a00 */
[----:B------:R-:W-:-:S04]  /*0cf0*/  ISETP.NE.U32.AND P0, PT, RZ, UR4, PT ;  /* 0x00000004ff007c0c */ /* 0x000fc8000bf05070 */
[----:B------:R-:W-:-:S13]  /*0d00*/  ISETP.NE.AND.EX P0, PT, RZ, UR5, PT, P0 ;  /* 0x00000005ff007c0c */ /* 0x000fda000bf05300 */
[----:B------:R-:W-:Y:S05]  /*0d10*/  @!P0 BRA `(.L_x_9) ;  /* 0x00000000000c8947 */ /* 0x000fea0003800000 */
[----:B------:R-:W0:Y:S02]  /*0d20*/  LDC.64 R154, c[0x0][0x588] ;  /* 0x00016200ff9a7b82 */ /* 0x000e240000000a00 */
[----:B0-----:R1:W5:Y:S01]  /*0d30*/  LDG.E R154, desc[UR36][R154.64] ;  /* 0x000000249a9a7981 */ /* 0x001362000c1e1900 */
[----:B------:R-:W-:Y:S05]  /*0d40*/  BRA `(.L_x_8) ;  /* 0x0000000000087947 */ /* 0x000fea0003800000 */
.L_x_9:
[----:B------:R-:W-:Y:S02]  /*0d50*/  ULDC UR4, c[0x0][0x580] ;  /* 0x0001600000047ab9 */ /* 0x000fe40000000800 */
[----:B------:R-:W-:-:S07]  /*0d60*/  IMAD.U32 R154, RZ, RZ, UR4 ;  /* 0x00000004ff9a7e24 */ /* 0x000fce000f8e00ff */
.L_x_8:
[----:B------:R-:W-:Y:S02]  /*0d70*/  ULDC.64 UR4, c[0x0][0x5a0] ;  /* 0x0001680000047ab9 */ /* 0x000fe40000000a00 */
[----:B------:R-:W-:-:S04]  /*0d80*/  ISETP.NE.U32.AND P0, PT, RZ, UR4, PT ;  /* 0x00000004ff007c0c */ /* 0x000fc8000bf05070 */
[----:B------:R-:W-:-:S13]  /*0d90*/  ISETP.NE.AND.EX P0, PT, RZ, UR5, PT, P0 ;  /* 0x00000005ff007c0c */ /* 0x000fda000bf05300 */
[----:B------:R-:W-:Y:S05]  /*0da0*/  @!P0 BRA `(.L_x_10) ;  /* 0x00000000001c8947 */ /* 0x000fea0003800000 */
[----:B0-----:R-:W0:Y:S02]  /*0db0*/  LDC.64 R4, c[0x0][0x5a0] ;  /* 0x00016800ff047b82 */ /* 0x001e240000000a00 */
[----:B0-----:R-:W2:Y:S02]  /*0dc0*/  LDG.E.64 R4, desc[UR36][R4.64] ;  /* 0x0000002404047981 */ /* 0x001ea4000c1e1b00 */
[----:B--2---:R-:W-:-:S04]  /*0dd0*/  ISETP.NE.U32.AND P0, PT, R4, RZ, PT ;  /* 0x000000ff0400720c */ /* 0x004fc80003f05070 */
[----:B------:R-:W-:-:S13]  /*0de0*/  ISETP.NE.AND.EX P0, PT, R5, RZ, PT, P0 ;  /* 0x000000ff0500720c */ /* 0x000fda0003f05300 */
[----:B------:R-:W-:Y:S05]  /*0df0*/  @!P0 BRA `(.L_x_10) ;  /* 0x0000000000088947 */ /* 0x000fea0003800000 */
[----:B-1----:R0:W5:Y:S01]  /*0e00*/  LD.E R155, desc[UR36][R4.64] ;  /* 0x00000024049b7980 */ /* 0x002162000c101900 */
[----:B------:R-:W-:Y:S05]  /*0e10*/  BRA `(.L_x_11) ;  /* 0x0000000000247947 */ /* 0x000fea0003800000 */
.L_x_10:
[----:B------:R-:W-:Y:S02]  /*0e20*/  ULDC.64 UR4, c[0x0][0x590] ;  /* 0x0001640000047ab9 */ /* 0x000fe40000000a00 */
[----:B------:R-:W-:-:S04]  /*0e30*/  ISETP.NE.U32.AND P0, PT, RZ, UR4, PT ;  /* 0x00000004ff007c0c */ /* 0x000fc8000bf05070 */
[----:B------:R-:W-:-:S13]  /*0e40*/  ISETP.NE.AND.EX P0, PT, RZ, UR5, PT, P0 ;  /* 0x00000005ff007c0c */ /* 0x000fda000bf05300 */
[----:B------:R-:W-:Y:S05]  /*0e50*/  @!P0 BRA `(.L_x_12) ;  /* 0x00000000000c8947 */ /* 0x000fea0003800000 */
[----:B0-----:R-:W1:Y:S02]  /*0e60*/  LDC.64 R4, c[0x0][0x590] ;  /* 0x00016400ff047b82 */ /* 0x001e640000000a00 */
[----:B-1----:R1:W5:Y:S01]  /*0e70*/  LDG.E R155, desc[UR36][R4.64] ;  /* 0x00000024049b7981 */ /* 0x002362000c1e1900 */
[----:B------:R-:W-:Y:S05]  /*0e80*/  BRA `(.L_x_11) ;  /* 0x0000000000087947 */ /* 0x000fea0003800000 */
.L_x_12:
[----:B------:R-:W-:Y:S02]  /*0e90*/  ULDC UR4, c[0x0][0x584] ;  /* 0x0001610000047ab9 */ /* 0x000fe40000000800 */
[----:B-1----:R-:W-:-:S07]  /*0ea0*/  IMAD.U32 R155, RZ, RZ, UR4 ;  /* 0x00000004ff9b7e24 */ /* 0x002fce000f8e00ff */
.L_x_11:
[----:B------:R-:W-:-:S13]  /*0eb0*/  LOP3.LUT P0, RZ, R0, 0xff, RZ, 0xc0, !PT ;  /* 0x000000ff00ff7812 */ /* 0x000fda000780c0ff */
[----:B------:R-:W-:Y:S05]  /*0ec0*/  @!P0 EXIT ;  /* 0x000000000000894d */ /* 0x000fea0003800000 */
[----:B------:R-:W-:Y:S01]  /*0ed0*/  ULDC UR4, c[0x0][0x28c] ;  /* 0x0000a30000047ab9 */ /* 0x000fe20000000800 */
[----:B------:R-:W-:Y:S01]  /*0ee0*/  LOP3.LUT R160, R19, 0x1, RZ, 0xfc, !PT ;  /* 0x0000000113a07812 */ /* 0x000fe200078efcff */
[----:B------:R-:W-:Y:S01]  /*0ef0*/  UIADD3 UR4, UR4, 0x3f, URZ ;  /* 0x0000003f04047890 */ /* 0x000fe2000fffe03f */
[----:B------:R-:W-:Y:S01]  /*0f00*/  UMOV UR38, URZ ;  /* 0x0000003f00267c82 */ /* 0x000fe20008000000 */
[----:B------:R-:W-:Y:S02]  /*0f10*/  UMOV UR39, URZ ;  /* 0x0000003f00277c82 */ /* 0x000fe40008000000 */
[----:B------:R-:W-:-:S04]  /*0f20*/  USHF.R.S32.HI UR5, URZ, 0x1f, UR4 ;  /* 0x0000001f3f057899 */ /* 0x000fc80008011404 */
[----:B------:R-:W-:-:S04]  /*0f30*/  ULEA.HI UR5, UR5, UR4, URZ, 0x6 ;  /* 0x0000000405057291 */ /* 0x000fc8000f8f303f */
[----:B------:R-:W-:-:S12]  /*0f40*/  USHF.R.S32.HI UR40, URZ, 0x6, UR5 ;  /* 0x000000063f287899 */ /* 0x000fd80008011405 */
.L_x_286:
[----:B------:R-:W-:Y:S01]  /*0f50*/  LOP3.LUT R0, R18, 0x80, RZ, 0xc0, !PT ;  /* 0x0000008012007812 */ /* 0x000fe200078ec0ff */
[----:B--2---:R-:W2:Y:S01]  /*0f60*/  S2UR UR7, SR_CgaCtaId ;  /* 0x00000000000779c3 */ /* 0x004ea20000008800 */
[----:B------:R-:W-:Y:S02]  /*0f70*/  UMOV UR6, 0x400 ;  /* 0x0000040000067882 */ /* 0x000fe40000000000 */
[----:B------:R-:W-:-:S06]  /*0f80*/  SHF.R.U32.HI R0, RZ, 0x7, R0 ;  /* 0x00000007ff007819 */ /* 0x000fcc0000011600 */
[----:B---3--:R-:W3:Y:S01]  /*0f90*/  SHFL.IDX PT, R0, R0, RZ, 0x1f ;  /* 0x00001fff00007589 */ /* 0x008ee200000e0000 */
[----:B--2---:R-:W-:Y:S01]  /*0fa0*/  ULEA UR42, UR7, UR6, 0x18 ;  /* 0x00000006072a7291 */ /* 0x004fe2000f8ec03f */
[----:B---3--:R-:W-:-:S13]  /*0fb0*/  R2UR UR4, R0 ;  /* 0x00000000000472ca */ /* 0x008fda00000e0000 */
[----:B------:R-:W-:-:S04]  /*0fc0*/  ULEA.HI UR5, UR4, UR4, URZ, 0x1 ;  /* 0x0000000404057291 */ /* 0x000fc8000f8f083f */
[----:B------:R-:W-:-:S04]  /*0fd0*/  ULOP3.LUT UR5, UR5, 0x7fffe, URZ, 0xc0, !UPT ;  /* 0x0007fffe05057892 */ /* 0x000fc8000f8ec03f */
[----:B------:R-:W-:-:S03]  /*0fe0*/  UIADD3 UR5, UR4, -UR5, URZ ;  /* 0x8000000504057290 */ /* 0x000fc6000fffe03f */
[----:B------:R-:W-:Y:S01]  /*0ff0*/  ULDC UR4, c[0x0][0x28c] ;  /* 0x0000a30000047ab9 */ /* 0x000fe20000000800 */
[----:B------:R-:W-:Y:S01]  /*1000*/  ULEA UR5, UR5, UR42, 0xd ;  /* 0x0000002a05057291 */ /* 0x000fe2000f8e683f */
[----:B------:R-:W-:-:S03]  /*1010*/  ISETP.LT.AND P0, PT, RZ, UR4, PT ;  /* 0x00000004ff007c0c */ /* 0x000fc6000bf01270 */
[----:B------:R-:W-:-:S04]  /*1020*/  UIADD3 UR5, UR5, 0x100, URZ ;  /* 0x0000010005057890 */ /* 0x000fc8000fffe03f */
[----:B------:R-:W-:-:S04]  /*1030*/  USHF.R.U32.HI UR5, URZ, 0x4, UR5 ;  /* 0x000000043f057899 */ /* 0x000fc80008011605 */
[----:B------:R-:W-:Y:S02]  /*1040*/  ULOP3.LUT UR41, UR5, 0x3fff, URZ, 0xc0, !UPT ;  /* 0x00003fff05297892 */ /* 0x000fe4000f8ec03f */
[----:B-1--4-:R-:W-:Y:S10]  /*1050*/  @P0 BRA `(.L_x_13) ;  /* 0x0000000000400947 */ /* 0x012ff40003800000 */
[----:B------:R-:W-:Y:S01]  /*1060*/  MOV R0, 0x0 ;  /* 0x0000000000007802 */ /* 0x000fe20000000f00 */
[----:B------:R-:W-:Y:S01]  /*1070*/  ULDC.64 UR4, c[0x4][0x68] ;  /* 0x01001a0000047ab9 */ /* 0x000fe20000000a00 */
[----:B------:R-:W-:Y:S01]  /*1080*/  ULDC.64 UR6, c[0x4][0x8] ;  /* 0x0100020000067ab9 */ /* 0x000fe20000000a00 */
[----:B01----:R-:W-:Y:S01]  /*1090*/  IMAD.U32 R4, RZ, RZ, UR4 ;  /* 0x00000004ff047e24 */ /* 0x003fe2000f8e00ff */
[----:B------:R0:W1:Y:S01]  /*10a0*/  LDC.64 R14, c[0x4][R0] ;  /* 0x01000000000e7b82 */ /* 0x0000620000000a00 */
[----:B------:R-:W-:Y:S01]  /*10b0*/  IMAD.U32 R5, RZ, RZ, UR5 ;  /* 0x00000005ff057e24 */ /* 0x000fe2000f8e00ff */
[----:B------:R-:W-:Y:S01]  /*10c0*/  ULDC.64 UR4, c[0x4][0x70] ;  /* 0x01001c0000047ab9 */ /* 0x000fe20000000a00 */
[----:B------:R-:W-:Y:S02]  /*10d0*/  IMAD.U32 R10, RZ, RZ, UR6 ;  /* 0x00000006ff0a7e24 */ /* 0x000fe4000f8e00ff */
[----:B------:R-:W-:Y:S02]  /*10e0*/  IMAD.U32 R6, RZ, RZ, UR4 ;  /* 0x00000004ff067e24 */ /* 0x000fe4000f8e00ff */
[----:B------:R-:W-:-:S02]  /*10f0*/  IMAD.U32 R7, RZ, RZ, UR5 ;  /* 0x00000005ff077e24 */ /* 0x000fc4000f8e00ff */
[----:B------:R-:W-:Y:S02]  /*1100*/  IMAD.U32 R11, RZ, RZ, UR7 ;  /* 0x00000007ff0b7e24 */ /* 0x000fe4000f8e00ff */
[----:B------:R-:W-:Y:S02]  /*1110*/  IMAD.MOV.U32 R8, RZ, RZ, 0x1e1 ;  /* 0x000001e1ff087424 */ /* 0x000fe400078e00ff */
[----:B------:R-:W-:Y:S02]  /*1120*/  IMAD.MOV.U32 R12, RZ, RZ, 0x1 ;  /* 0x00000001ff0c7424 */ /* 0x000fe400078e00ff */
[----:B0-----:R-:W-:-:S07]  /*1130*/  IMAD.MOV.U32 R13, RZ, RZ, RZ ;  /* 0x000000ffff0d7224 */ /* 0x001fce00078e00ff */
[----:B------:R-:W-:-:S07]  /*1140*/  LEPC R20, `(.L_x_13) ;  /* 0x000000001014794e */ /* 0x000fce0000000000 */
[----:B-1---5:R-:W-:Y:S05]  /*1150*/  CALL.ABS.NOINC R14 ;  /* 0x000000000e007343 */ /* 0x022fea0003c00000 */
.L_x_13:
[----:B------:R-:W-:-:S13]  /*1160*/  ISETP.NE.AND P0, PT, R160, 0x3, PT ;  /* 0x00000003a000780c */ /* 0x000fda0003f05270 */
[----:B------:R-:W-:Y:S05]  /*1170*/  @!P0 BRA `(.L_x_14) ;  /* 0x0000000000048947 */ /* 0x000fea0003800000 */
[----:B------:R-:W-:Y:S01]  /*1180*/  BPT.TRAP 0x1 ;  /* 0x000000040000795c */ /* 0x000fe20000300000 */
.L_x_14:
[----:B------:R-:W-:Y:S02]  /*1190*/  IMAD.U32 R3, RZ, RZ, UR39 ;  /* 0x00000027ff037e24 */ /* 0x000fe4000f8e00ff */
[----:B------:R-:W-:-:S03]  /*11a0*/  IMAD.U32 R0, RZ, RZ, UR38 ;  /* 0x00000026ff007e24 */ /* 0x000fc6000f8e00ff */
[----:B------:R-:W-:Y:S02]  /*11b0*/  LEA R3, R3, UR42, 0x3 ;  /* 0x0000002a03037c11 */ /* 0x000fe4000f8e18ff */
[----:B------:R-:W-:-:S04]  /*11c0*/  SHF.L.U32 R0, R0, 0x1f, RZ ;  /* 0x0000001f00007819 */ /* 0x000fc800000006ff */
[----:B------:R2:W3:Y:S01]  /*11d0*/  SYNCS.PHASECHK.TRANS64.TRYWAIT P1, [R3+URZ], R0 ;  /* 0x00000000030075a7 */ /* 0x0004e2000802017f */
[----:B------:R-:W-:Y:S05]  /*11e0*/  @!P0 BRA `(.L_x_15) ;  /* 0x0000000000048947 */ /* 0x000fea0003800000 */
[----:B------:R-:W-:Y:S01]  /*11f0*/  BPT.TRAP 0x1 ;  /* 0x000000040000795c */ /* 0x000fe20000300000 */
.L_x_15:
[----:B---3--:R-:W-:Y:S05]  /*1200*/  @P1 BRA `(.L_x_16) ;  /* 0x0000000000081947 */ /* 0x008fea0003800000 */
[----:B------:R-:W3:Y:S02]  /*1210*/  SYNCS.PHASECHK.TRANS64.TRYWAIT P1, [R3+URZ], R0 ;  /* 0x00000000030075a7 */ /* 0x000ee4000802017f */
[----:B---3--:R-:W-:Y:S05]  /*1220*/  @!P1 BRA `(.L_x_17) ;  /* 0x000000a800389947 */ /* 0x008fea0003800000 */
.L_x_16:
[----:B------:R-:W-:-:S04]  /*1230*/  UISETP.LT.AND UP0, UPT, UR40, 0x1, UPT ;  /* 0x000000012800788c */ /* 0x000fc8000bf01270 */
[----:B------:R-:W-:-:S04]  /*1240*/  USEL UR4, UR40, 0x1, UP0 ;  /* 0x0000000128047887 */ /* 0x000fc80008000000 */
[----:B------:R-:W-:-:S06]  /*1250*/  UIADD3 UR4, UR40, -UR4, URZ ;  /* 0x8000000428047290 */ /* 0x000fcc000fffe03f */
[----:B--23--:R-:W-:Y:S01]  /*1260*/  IMAD.U32 R0, RZ, RZ, UR4 ;  /* 0x00000004ff007e24 */ /* 0x00cfe2000f8e00ff */
[----:B------:R-:W-:Y:S05]  /*1270*/  WARPSYNC.ALL ;  /* 0x0000000000007948 */ /* 0x000fea0003800000 */
[----:B------:R-:W-:Y:S01]  /*1280*/  ISETP.GE.AND P1, PT, R0, 0x1, PT ;  /* 0x000000010000780c */ /* 0x000fe20003f26270 */
[----:B------:R-:W-:Y:S01]  /*1290*/  UIADD3 UR4, UR42, 0x28100, URZ ;  /* 0x000281002a047890 */ /* 0x000fe2000fffe03f */
[----:B------:R-:W-:Y:S01]  /*12a0*/  WARPGROUP.ARRIVE ;  /* 0x00000000000079c5 */ /* 0x000fe20000000000 */
[----:B------:R-:W-:Y:S01]  /*12b0*/  UMOV UR9, 0x40000040 ;  /* 0x4000004000097882 */ /* 0x000fe20000000000 */
[----:B------:R-:W-:Y:S01]  /*12c0*/  UMOV UR11, 0x40000040 ;  /* 0x40000040000b7882 */ /* 0x000fe20000000000 */
[----:B------:R-:W-:-:S04]  /*12d0*/  USHF.R.U32.HI UR4, URZ, 0x4, UR4 ;  /* 0x000000043f047899 */ /* 0x000fc80008011604 */
[----:B------:R-:W-:Y:S02]  /*12e0*/  ULOP3.LUT UR5, UR4, 0x3fff, URZ, 0xc0, !UPT ;  /* 0x00003fff04057892 */ /* 0x000fe4000f8ec03f */
[----:B------:R-:W-:Y:S02]  /*12f0*/  ULOP3.LUT UR4, UR41, 0x10000, URZ, 0xfc, !UPT ;  /* 0x0001000029047892 */ /* 0x000fe4000f8efc3f */
[----:B------:R-:W-:Y:S02]  /*1300*/  ULOP3.LUT UR5, UR5, 0x10000, URZ, 0xfc, !UPT ;  /* 0x0001000005057892 */ /* 0x000fe4000f8efc3f */
[----:B------:R-:W-:Y:S02]  /*1310*/  ULEA UR6, UR39, UR4, 0xb ;  /* 0x0000000427067291 */ /* 0x000fe4000f8e583f */
[----:B------:R-:W-:-:S05]  /*1320*/  ULEA UR7, UR39, UR5, 0xc ;  /* 0x0000000527077291 */ /* 0x000fca000f8e603f */
[----:B------:R-:W-:Y:S02]  /*1330*/  UMOV UR8, UR6 ;  /* 0x0000000600087c82 */ /* 0x000fe40008000000 */
[----:B------:R-:W-:Y:S02]  /*1340*/  UMOV UR10, UR7 ;  /* 0x00000007000a7c82 */ /* 0x000fe40008000000 */
[----:B------:R-:W-:Y:S01]  /*1350*/  HGMMA.64x256x8.F32.TF32 R24, gdesc[UR8], RZ, !UPT, gsb0 ;  /* 0x07e00000081879f0 */ /* 0x000fe2000c0028ff */
[----:B------:R-:W-:Y:S02]  /*1360*/  UIADD3 UR8, UR6, 0x2, URZ ;  /* 0x0000000206087890 */ /* 0x000fe4000fffe03f */
[----:B------:R-:W-:Y:S01]  /*1370*/  UIADD3 UR10, UR7, 0x2, URZ ;  /* 0x00000002070a7890 */ /* 0x000fe2000fffe03f */
[----:B------:R-:W-:Y:S01]  /*1380*/  UMOV UR9, 0x40000040 ;  /* 0x4000004000097882 */ /* 0x000fe20000000000 */
[----:B------:R-:W-:Y:S01]  /*1390*/  UMOV UR11, 0x40000040 ;  /* 0x40000040000b7882 */ /* 0x000fe20000000000 */
[----:B------:R-:W-:-:S02]  /*13a0*/  WARPGROUP.DEPBAR.LE gsb0, 0x0 ;  /* 0x00008000000079c5 */ /* 0x000fc40000010000 */
[----:B------:R-:W-:-:S15]  /*13b0*/  WARPGROUP.ARRIVE ;  /* 0x00000000000079c5 */ /* 0x000fde0000000000 */
[----:B------:R-:W-:-:S05]  /*13c0*/  NOP ;  /* 0x0000000000007918 */ /* 0x000fca0000000000 */
[----:B------:R-:W-:Y:S01]  /*13d0*/  HGMMA.64x256x8.F32.TF32 R24, gdesc[UR8], R24, gsb0 ;  /* 0x07e00000081879f0 */ /* 0x000fe20008002818 */
[----:B------:R-:W-:Y:S02]  /*13e0*/  UIADD3 UR8, UR6, 0x4, URZ ;  /* 0x0000000406087890 */ /* 0x000fe4000fffe03f */
[----:B------:R-:W-:Y:S01]  /*13f0*/  UIADD3 UR10, UR7, 0x4, URZ ;  /* 0x00000004070a7890 */ /* 0x000fe2000fffe03f */
[----:B------:R-:W-:Y:S01]  /*1400*/  UMOV UR9, 0x40000040 ;  /* 0x4000004000097882 */ /* 0x000fe20000000000 */
[----:B------:R-:W-:Y:S01]  /*1410*/  UMOV UR11, 0x40000040 ;  /* 0x40000040000b7882 */ /* 0x000fe20000000000 */
[----:B------:R-:W-:Y:S02]  /*1420*/  WARPGROUP.DEPBAR.LE gsb0, 0x0 ;  /* 0x00008000000079c5 */ /* 0x000fe40000010000 */
        /* <DEDUP_REMOVED lines=42> */
[----:B------:R-:W-:Y:S03]  /*16d0*/  HGMMA.64x256x8.F32.TF32 R24, gdesc[UR8], R24, gsb0 ;  /* 0x07e00000081879f0 */ /* 0x000fe60008002818 */
[----:B------:R-:W-:Y:S02]  /*16e0*/  WARPGROUP.DEPBAR.LE gsb0, 0x0 ;  /* 0x00008000000079c5 */ /* 0x000fe40000010000 */
[----:B------:R-:W-:Y:S05]  /*16f0*/  @!P1 BRA `(.L_x_18) ;  /* 0x0000000400a49947 */ /* 0x000fea0003800000 */
[----:B------:R-:W-:-:S04]  /*1700*/  UIADD3 UR6, UR39, 0x1, URZ ;  /* 0x0000000127067890 */ /* 0x000fc8000fffe03f */
[----:B------:R-:W-:-:S04]  /*1710*/  UISETP.NE.AND UP0, UPT, UR6, 0x5, UPT ;  /* 0x000000050600788c */ /* 0x000fc8000bf05270 */
[----:B------:R-:W-:Y:S02]  /*1720*/  USEL UR7, URZ, 0x1, UP0 ;  /* 0x000000013f077887 */ /* 0x000fe40008000000 */
[----:B------:R-:W-:Y:S02]  /*1730*/  USEL UR6, UR6, URZ, UP0 ;  /* 0x0000003f06067287 */ /* 0x000fe40008000000 */
[----:B------:R-:W-:-:S06]  /*1740*/  ULOP3.LUT UR7, UR38, UR7, URZ, 0x3c, !UPT ;  /* 0x0000000726077292 */ /* 0x000fcc000f8e3c3f */
[----:B01----:R-:W-:Y:S01]  /*1750*/  IMAD.U32 R5, RZ, RZ, UR7 ;  /* 0x00000007ff057e24 */ /* 0x003fe2000f8e00ff */
[----:B------:R-:W-:-:S06]  /*1760*/  UMOV UR7, UR39 ;  /* 0x0000002700077c82 */ /* 0x000fcc0008000000 */
.L_x_25:
[----:B01----:R-:W-:Y:S05]  /*1770*/  @!P0 BRA `(.L_x_19) ;  /* 0x0000000000048947 */ /* 0x003fea0003800000 */
[----:B------:R-:W-:Y:S01]  /*1780*/  BPT.TRAP 0x1 ;  /* 0x000000040000795c */ /* 0x000fe20000300000 */
.L_x_19:
[----:B------:R-:W0:Y:S01]  /*1790*/  S2UR UR9, SR_CgaCtaId ;  /* 0x00000000000979c3 */ /* 0x000e220000008800 */
[----:B------:R-:W-:Y:S01]  /*17a0*/  UMOV UR8, 0x400 ;  /* 0x0000040000087882 */ /* 0x000fe20000000000 */
[----:B------:R-:W-:Y:S01]  /*17b0*/  SHF.L.U32 R3, R5, 0x1f, RZ ;  /* 0x0000001f05037819 */ /* 0x000fe200000006ff */
[----:B0-----:R-:W-:-:S04]  /*17c0*/  ULEA UR8, UR9, UR8, 0x18 ;  /* 0x0000000809087291 */ /* 0x001fc8000f8ec03f */
[----:B------:R-:W-:-:S09]  /*17d0*/  ULEA UR9, UR6, UR8, 0x3 ;  /* 0x0000000806097291 */ /* 0x000fd2000f8e183f */
[----:B------:R0:W1:Y:S01]  /*17e0*/  SYNCS.PHASECHK.TRANS64.TRYWAIT P1, [UR9], R3 ;  /* 0x00000003ff0075a7 */ /* 0x0000620008020149 */
[----:B------:R-:W-:Y:S05]  /*17f0*/  @!P0 BRA `(.L_x_20) ;  /* 0x0000000000048947 */ /* 0x000fea0003800000 */
[----:B------:R-:W-:Y:S01]  /*1800*/  BPT.TRAP 0x1 ;  /* 0x000000040000795c */ /* 0x000fe20000300000 */
.L_x_20:
[----:B-1----:R-:W-:Y:S05]  /*1810*/  @P1 BRA `(.L_x_21) ;  /* 0x0000000000081947 */ /* 0x002fea0003800000 */
[----:B------:R-:W1:Y:S02]  /*1820*/  SYNCS.PHASECHK.TRANS64.TRYWAIT P1, [UR9], R3 ;  /* 0x00000003ff0075a7 */ /* 0x000e640008020149 */
[----:B-1----:R-:W-:Y:S05]  /*1830*/  @!P1 BRA `(.L_x_22) ;  /* 0x000000a000c89947 */ /* 0x002fea0003800000 */
.L_x_21:
[----:B------:R-:W-:Y:S01]  /*1840*/  ULEA UR9, UR6, UR4, 0xb ;  /* 0x0000000406097291 */ /* 0x000fe2000f8e583f */
[----:B------:R-:W-:Y:S01]  /*1850*/  WARPGROUP.ARRIVE ;  /* 0x00000000000079c5 */ /* 0x000fe20000000000 */
[----:B------:R-:W-:Y:S01]  /*1860*/  ULEA UR10, UR6, UR5, 0xc ;  /* 0x00000005060a7291 */ /* 0x000fe2000f8e603f */
[----:B------:R-:W-:Y:S01]  /*1870*/  UMOV UR13, 0x40000040 ;  /* 0x40000040000d7882 */ /* 0x000fe20000000000 */
[----:B------:R-:W-:-:S03]  /*1880*/  UMOV UR15, 0x40000040 ;  /* 0x40000040000f7882 */ /* 0x000fc60000000000 */
[----:B------:R-:W-:Y:S02]  /*1890*/  UMOV UR12, UR9 ;  /* 0x00000009000c7c82 */ /* 0x000fe40008000000 */
[----:B------:R-:W-:Y:S02]  /*18a0*/  UMOV UR14, UR10 ;  /* 0x0000000a000e7c82 */ /* 0x000fe40008000000 */
[----:B------:R-:W-:Y:S01]  /*18b0*/  HGMMA.64x256x8.F32.TF32 R24, gdesc[UR12], R24, gsb0 ;  /* 0x07e000000c1879f0 */ /* 0x000fe20008002818 */
        /* <DEDUP_REMOVED lines=58> */
[----:B------:R-:W-:Y:S01]  /*1c60*/  BPT.TRAP 0x1 ;  /* 0x000000040000795c */ /* 0x000fe20000300000 */
.L_x_23:
[----:B------:R-:W-:Y:S01]  /*1c70*/  ULEA UR8, UR7, UR8, 0x3 ;  /* 0x0000000807087291 */ /* 0x000fe2000f8e183f */
[----:B------:R-:W-:-:S03]  /*1c80*/  ISETP.GT.U32.AND P1, PT, R19, 0x1, PT ;  /* 0x000000011300780c */ /* 0x000fc60003f24070 */
[----:B------:R-:W-:-:S04]  /*1c90*/  UIADD3 UR8, UR8, 0x28, URZ ;  /* 0x0000002808087890 */ /* 0x000fc8000fffe03f */
[----:B------:R-:W-:-:S09]  /*1ca0*/  UPRMT UR8, URZ, 0x654, UR8 ;  /* 0x000006543f087896 */ /* 0x000fd20008000008 */
[----:B------:R-:W-:Y:S01]  /*1cb0*/  SYNCS.ARRIVE.TRANS64.RED.A1T0 RZ, [UR8], RZ ;  /* 0x000000ffffff79a7 */ /* 0x000fe20008100408 */
[----:B------:R-:W-:Y:S05]  /*1cc0*/  @P1 BRA `(.L_x_24) ;  /* 0x0000000000041947 */ /* 0x000fea0003800000 */
[----:B------:R-:W-:Y:S01]  /*1cd0*/  BPT.TRAP 0x1 ;  /* 0x000000040000795c */ /* 0x000fe20000300000 */
.L_x_24:
[----:B------:R-:W-:Y:S01]  /*1ce0*/  UIADD3 UR6, UR6, 0x1, URZ ;  /* 0x0000000106067890 */ /* 0x000fe2000fffe03f */
[C---:B------:R-:W-:Y:S01]  /*1cf0*/  ISETP.GT.AND P1, PT, R0.reuse, 0x1, PT ;  /* 0x000000010000780c */ /* 0x040fe20003f24270 */
[----:B------:R-:W-:Y:S01]  /*1d00*/  UIADD3 UR7, UR7, 0x1, URZ ;  /* 0x0000000107077890 */ /* 0x000fe2000fffe03f */
[----:B------:R-:W-:Y:S01]  /*1d10*/  VIADD R0, R0, 0xffffffff ;  /* 0xffffffff00007836 */ /* 0x000fe20000000000 */
[----:B------:R-:W-:Y:S02]  /*1d20*/  UISETP.NE.AND UP0, UPT, UR6, 0x5, UPT ;  /* 0x000000050600788c */ /* 0x000fe4000bf05270 */
[----:B------:R-:W-:Y:S02]  /*1d30*/  UISETP.NE.AND UP1, UPT, UR7, 0x5, UPT ;  /* 0x000000050700788c */ /* 0x000fe4000bf25270 */
[----:B------:R-:W-:Y:S02]  /*1d40*/  USEL UR8, URZ, 0x1, UP0 ;  /* 0x000000013f087887 */ /* 0x000fe40008000000 */
[----:B------:R-:W-:-:S02]  /*1d50*/  USEL UR6, UR6, URZ, UP0 ;  /* 0x0000003f06067287 */ /* 0x000fc40008000000 */
[----:B------:R-:W-:Y:S02]  /*1d60*/  USEL UR7, UR7, URZ, UP1 ;  /* 0x0000003f07077287 */ /* 0x000fe40008800000 */
[----:B------:R-:W-:Y:S01]  /*1d70*/  LOP3.LUT R5, R5, UR8, RZ, 0x3c, !PT ;  /* 0x0000000805057c12 */ /* 0x000fe2000f8e3cff */
[----:B------:R-:W-:Y:S09]  /*1d80*/  @P1 BRA `(.L_x_25) ;  /* 0xfffffff800781947 */ /* 0x000ff2000383ffff */
.L_x_18:
[----:B------:R-:W2:Y:S02]  /*1d90*/  LDC R0, c[0x0][0x28c] ;  /* 0x0000a300ff007b82 */ /* 0x000ea40000000800 */
[----:B--2---:R-:W-:-:S13]  /*1da0*/  ISETP.GE.AND P1, PT, R0, 0x1, PT ;  /* 0x000000010000780c */ /* 0x004fda0003f26270 */
[----:B------:R-:W-:Y:S05]  /*1db0*/  @!P1 BRA `(.L_x_26) ;  /* 0x0000000000489947 */ /* 0x000fea0003800000 */
[----:B------:R-:W-:Y:S05]  /*1dc0*/  @!P0 BRA `(.L_x_27) ;  /* 0x0000000000048947 */ /* 0x000fea0003800000 */
[----:B------:R-:W-:Y:S01]  /*1dd0*/  BPT.TRAP 0x1 ;  /* 0x000000040000795c */ /* 0x000fe20000300000 */
.L_x_27:
[----:B------:R-:W2:Y:S01]  /*1de0*/  S2UR UR7, SR_CgaCtaId ;  /* 0x00000000000779c3 */ /* 0x000ea20000008800 */
[----:B------:R-:W-:Y:S01]  /*1df0*/  UISETP.LT.AND UP0, UPT, UR40, 0x1, UPT ;  /* 0x000000012800788c */ /* 0x000fe2000bf01270 */
[----:B------:R-:W-:-:S03]  /*1e00*/  ISETP.GT.U32.AND P0, PT, R19, 0x1, PT ;  /* 0x000000011300780c */ /* 0x000fc60003f04070 */
[----:B------:R-:W-:-:S04]  /*1e10*/  USEL UR6, UR40, 0x1, UP0 ;  /* 0x0000000128067887 */ /* 0x000fc80008000000 */
[----:B------:R-:W-:-:S04]  /*1e20*/  UIADD3 UR6, UR39, UR40, -UR6 ;  /* 0x0000002827067290 */ /* 0x000fc8000fffe806 */
[----:B------:R-:W-:-:S04]  /*1e30*/  UIMAD.WIDE.U32 UR4, UR6, -0x33333333, URZ ;  /* 0xcccccccd060478a5 */ /* 0x000fc8000f8e003f */
[----:B------:R-:W-:-:S03]  /*1e40*/  USHF.R.U32.HI UR4, URZ, 0x2, UR5 ;  /* 0x000000023f047899 */ /* 0x000fc60008011605 */
[----:B------:R-:W-:Y:S01]  /*1e50*/  UMOV UR5, 0x400 ;  /* 0x0000040000057882 */ /* 0x000fe20000000000 */
[----:B------:R-:W-:Y:S02]  /*1e60*/  UIMAD UR6, UR4, -0x5, UR6 ;  /* 0xfffffffb040678a4 */ /* 0x000fe4000f8e0206 */
[----:B--2---:R-:W-:-:S04]  /*1e70*/  ULEA UR5, UR7, UR5, 0x18 ;  /* 0x0000000507057291 */ /* 0x004fc8000f8ec03f */
[----:B------:R-:W-:-:S04]  /*1e80*/  ULEA UR6, UR6, UR5, 0x3 ;  /* 0x0000000506067291 */ /* 0x000fc8000f8e183f */
[----:B------:R-:W-:-:S04]  /*1e90*/  UIADD3 UR6, UR6, 0x28, URZ ;  /* 0x0000002806067890 */ /* 0x000fc8000fffe03f */
[----:B------:R-:W-:-:S09]  /*1ea0*/  UPRMT UR6, URZ, 0x654, UR6 ;  /* 0x000006543f067896 */ /* 0x000fd20008000006 */
[----:B------:R-:W-:Y:S01]  /*1eb0*/  SYNCS.ARRIVE.TRANS64.RED.A1T0 RZ, [UR6], RZ ;  /* 0x000000ffffff79a7 */ /* 0x000fe20008100406 */
[----:B------:R-:W-:Y:S05]  /*1ec0*/  @P0 BRA `(.L_x_26) ;  /* 0x0000000000040947 */ /* 0x000fea0003800000 */
[----:B------:R-:W-:Y:S01]  /*1ed0*/  BPT.TRAP 0x1 ;  /* 0x000000040000795c */ /* 0x000fe20000300000 */
.L_x_26:
[----:B------:R-:W2:Y:S01]  /*1ee0*/  LDC R7, c[0x0][0x288] ;  /* 0x0000a200ff077b82 */ /* 0x000ea20000000800 */
[----:B01----:R-:W-:Y:S01]  /*1ef0*/  SHF.R.U32.HI R3, RZ, 0x2, R18 ;  /* 0x00000002ff037819 */ /* 0x003fe20000011612 */
[----:B------:R-:W-:Y:S01]  /*1f00*/  UIADD3 UR39, UR40, UR39, URZ ;  /* 0x0000002728277290 */ /* 0x000fe2000fffe03f */
[C---:B------:R-:W-:Y:S01]  /*1f10*/  LOP3.LUT R4, R18.reuse, 0x60, RZ, 0xc0, !PT ;  /* 0x0000006012047812 */ /* 0x040fe200078ec0ff */
[----:B------:R-:W-:Y:S01]  /*1f20*/  ULDC UR7, c[0x0][0x284] ;  /* 0x0000a10000077ab9 */ /* 0x000fe20000000800 */
[----:B------:R-:W-:Y:S01]  /*1f30*/  LOP3.LUT R3, R3, 0x7, RZ, 0xc0, !PT ;  /* 0x0000000703037812 */ /* 0x000fe200078ec0ff */
[----:B------:R-:W-:Y:S01]  /*1f40*/  UISETP.GT.U32.AND UP0, UPT, UR39, 0x4, UPT ;  /* 0x000000042700788c */ /* 0x000fe2000bf04070 */
[----:B------:R-:W-:Y:S01]  /*1f50*/  SHF.R.U32.HI R10, RZ, 0x1, R4 ;  /* 0x00000001ff0a7819 */ /* 0x000fe20000011604 */
[----:B------:R-:W-:Y:S01]  /*1f60*/  IMAD.SHL.U32 R4, R18, 0x2, RZ ;  /* 0x0000000212047824 */ /* 0x000fe200078e00ff */
[----:B------:R-:W-:Y:S01]  /*1f70*/  LOP3.LUT R0, R22, 0x1, RZ, 0xc0, !PT ;  /* 0x0000000116007812 */ /* 0x000fe200078ec0ff */
[----:B------:R-:W-:Y:S01]  /*1f80*/  UISETP.LT.U32.AND UP0, UPT, UR40, 0x5, UP0 ;  /* 0x000000052800788c */ /* 0x000fe20008701070 */
[----:B------:R-:W-:Y:S01]  /*1f90*/  IADD3 R5, RZ, -R10, -R3 ;  /* 0x8000000aff057210 */ /* 0x000fe20007ffe803 */
[----:B------:R-:W-:Y:S01]  /*1fa0*/  UISETP.GE.U32.AND UP1, UPT, UR40, 0x5, UPT ;  /* 0x000000052800788c */ /* 0x000fe2000bf26070 */
[----:B------:R-:W-:Y:S01]  /*1fb0*/  LOP3.LUT R9, R4, 0x6, RZ, 0xc0, !PT ;  /* 0x0000000604097812 */ /* 0x000fe200078ec0ff */
[C---:B------:R-:W-:Y:S01]  /*1fc0*/  IMAD.SHL.U32 R6, R0.reuse, 0x40, RZ ;  /* 0x0000004000067824 */ /* 0x040fe200078e00ff */
[----:B------:R-:W-:Y:S01]  /*1fd0*/  SHF.R.S32.HI R21, RZ, 0x1f, R23 ;  /* 0x0000001fff157819 */ /* 0x000fe20000011417 */
[----:B------:R-:W-:Y:S01]  /*1fe0*/  IMAD R11, R0, -0x40, R5 ;  /* 0xffffffc0000b7824 */ /* 0x000fe200078e0205 */
[----:B------:R-:W-:Y:S01]  /*1ff0*/  LOP3.LUT R0, R18, 0x3, RZ, 0xc0, !PT ;  /* 0x0000000312007812 */ /* 0x000fe200078ec0ff */
[----:B------:R-:W-:Y:S01]  /*2000*/  ULDC.64 UR8, c[0x0][0x5d0] ;  /* 0x0001740000087ab9 */ /* 0x000fe20000000a00 */
[----:B------:R-:W-:Y:S01]  /*2010*/  PRMT R8, R9, 0x6540, R152 ;  /* 0x0000654009087816 */ /* 0x000fe20000000098 */
[----:B------:R-:W-:Y:S01]  /*2020*/  IMAD.SHL.U32 R152, R152, 0x100, RZ ;  /* 0x0000010098987824 */ /* 0x000fe200078e00ff */
[----:B------:R-:W-:Y:S01]  /*2030*/  UIMAD.WIDE.U32 UR4, UR39, -0x33333333, URZ ;  /* 0xcccccccd270478a5 */ /* 0x000fe2000f8e003f */
[----:B------:R-:W-:Y:S01]  /*2040*/  IMAD R4, R21, UR8, RZ ;  /* 0x0000000815047c24 */ /* 0x000fe2000f8e02ff */
[----:B------:R-:W-:Y:S01]  /*2050*/  USEL UR6, URZ, 0x1, !UP0 ;  /* 0x000000013f067887 */ /* 0x000fe2000c000000 */
[----:B--2---:R-:W-:Y:S01]  /*2060*/  IMAD R13, R0, -0x2, R7 ;  /* 0xfffffffe000d7824 */ /* 0x004fe200078e0207 */
[----:B------:R-:W-:Y:S01]  /*2070*/  ISETP.GE.AND P0, PT, R152, R7, PT ;  /* 0x000000079800720c */ /* 0x000fe20003f06270 */
[C---:B------:R-:W-:Y:S01]  /*2080*/  IMAD.SHL.U32 R0, R153.reuse, 0x80, RZ ;  /* 0x0000008099007824 */ /* 0x040fe200078e00ff */
[----:B------:R-:W-:Y:S01]  /*2090*/  SHF.R.S32.HI R9, RZ, 0x1f, R8 ;  /* 0x0000001fff097819 */ /* 0x000fe20000011408 */
[----:B------:R-:W-:Y:S01]  /*20a0*/  USHF.R.U32.HI UR4, URZ, 0x2, UR5 ;  /* 0x000000023f047899 */ /* 0x000fe20008011605 */
[----:B------:R-:W-:Y:S01]  /*20b0*/  LOP3.LUT R3, R6, 0x40, R3, 0xe2, !PT ;  /* 0x0000004006037812 */ /* 0x000fe200078ee203 */
[----:B------:R-:W-:Y:S01]  /*20c0*/  ULOP3.LUT UR38, UR38, UR6, URZ, 0x3c, !UPT ;  /* 0x0000000626267292 */ /* 0x000fe2000f8e3c3f */
[C---:B------:R-:W-:Y:S01]  /*20d0*/  ISETP.GE.OR P0, PT, R0.reuse, UR7, P0 ;  /* 0x0000000700007c0c */ /* 0x040fe20008706670 */
[----:B------:R-:W-:Y:S01]  /*20e0*/  IMAD.WIDE R6, R153, 0x80, RZ ;  /* 0x0000008099067825 */ /* 0x000fe200078e02ff */
[----:B------:R-:W-:Y:S01]  /*20f0*/  UIMAD UR39, UR4, -0x5, UR39 ;  /* 0xfffffffb042778a4 */ /* 0x000fe2000f8e0227 */
[----:B------:R-:W-:Y:S01]  /*2100*/  IADD3 R0, -R0, UR7, R11 ;  /* 0x0000000700007c10 */ /* 0x000fe2000fffe10b */
[----:B------:R-:W-:Y:S01]  /*2110*/  @UP1 ULOP3.LUT UR38, UR38, 0x1, UR4, 0x78, !UPT ;  /* 0x0000000126261892 */ /* 0x000fe2000f8e7804 */
[C---:B------:R-:W-:Y:S01]  /*2120*/  IMAD R15, R23.reuse, UR9, R4 ;  /* 0x00000009170f7c24 */ /* 0x040fe2000f8e0204 */
[----:B------:R-:W-:Y:S01]  /*2130*/  LOP3.LUT R169, R6, R3, R10, 0xfe, !PT ;  /* 0x0000000306a97212 */ /* 0x000fe200078efe0a */
[----:B------:R-:W-:-:S04]  /*2140*/  IMAD.WIDE.U32 R4, R23, UR8, R8 ;  /* 0x0000000817047c25 */ /* 0x000fc8000f8e0008 */
[----:B------:R-:W-:Y:S02]  /*2150*/  IMAD.IADD R5, R5, 0x1, R15 ;  /* 0x0000000105057824 */ /* 0x000fe400078e020f */
[----:B------:R-:W-:Y:S02]  /*2160*/  IMAD.IADD R3, R13, 0x1, -R152 ;  /* 0x000000010d037824 */ /* 0x000fe400078e0a98 */
[----:B------:R-:W-:Y:S01]  /*2170*/  IMAD.MOV.U32 R153, RZ, RZ, -0x1 ;  /* 0xffffffffff997424 */ /* 0x000fe200078e00ff */
[----:B------:R-:W-:Y:S06]  /*2180*/  @P0 BRA `(.L_x_28) ;  /* 0x0000007800d80947 */ /* 0x000fec0003800000 */
[----:B------:R-:W0:Y:S01]  /*2190*/  LDC.64 R10, c[0x0][0x5c8] ;  /* 0x00017200ff0a7b82 */ /* 0x000e220000000a00 */
[----:B-----5:R-:W-:Y:S01]  /*21a0*/  FSETP.NEU.AND P0, PT, R155, RZ, PT ;  /* 0x000000ff9b00720b */ /* 0x020fe20003f0d000 */
[----:B------:R-:W-:Y:S01]  /*21b0*/  BSSY B0, `(.L_x_28) ;  /* 0x00007b3000007945 */ /* 0x000fe20003800000 */
[----:B------:R-:W-:-:S04]  /*21c0*/  ISETP.GT.AND P1, PT, R3, RZ, PT ;  /* 0x000000ff0300720c */ /* 0x000fc80003f24270 */
[----:B------:R-:W-:Y:S01]  /*21d0*/  ISETP.GT.AND P2, PT, R0, RZ, P1 ;  /* 0x000000ff0000720c */ /* 0x000fe20000f44270 */
[-C--:B0-----:R-:W-:Y:S02]  /*21e0*/  IMAD R12, R7, R10.reuse, RZ ;  /* 0x0000000a070c7224 */ /* 0x081fe400078e02ff */
[----:B------:R-:W-:-:S04]  /*21f0*/  IMAD.WIDE.U32 R162, R169, R10, R4 ;  /* 0x0000000aa9a27225 */ /* 0x000fc800078e0004 */
[----:B------:R-:W-:-:S04]  /*2200*/  IMAD R5, R169, R11, R12 ;  /* 0x0000000ba9057224 */ /* 0x000fc800078e020c */
[----:B------:R-:W-:Y:S01]  /*2210*/  IMAD.IADD R171, R163, 0x1, R5 ;  /* 0x00000001a3ab7824 */ /* 0x000fe200078e0205 */
[----:B------:R-:W-:Y:S06]  /*2220*/  @!P0 BRA `(.L_x_29) ;  /* 0x0000005400948947 */ /* 0x000fec0003800000 */
[----:B------:R-:W0:Y:S01]  /*2230*/  LDC.64 R14, c[0x0][0x5b8] ;  /* 0x00016e00ff0e7b82 */ /* 0x000e220000000a00 */
[----:B------:R-:W-:-:S07]  /*2240*/  ULDC.64 UR4, c[0x0][0x5c0] ;  /* 0x0001700000047ab9 */ /* 0x000fce0000000a00 */
[----:B------:R-:W1:Y:S08]  /*2250*/  LDC.64 R166, c[0x0][0x5b0] ;  /* 0x00016c00ffa67b82 */ /* 0x000e700000000a00 */
[----:B------:R-:W2:Y:S01]  /*2260*/  LDC.64 R12, c[0x0][0x5a8] ;  /* 0x00016a00ff0c7b82 */ /* 0x000ea20000000a00 */
[-C--:B0-----:R-:W-:Y:S02]  /*2270*/  IMAD R4, R21, R14.reuse, RZ ;  /* 0x0000000e15047224 */ /* 0x081fe400078e02ff */
[----:B------:R-:W-:-:S04]  /*2280*/  IMAD.WIDE.U32 R164, R23, R14, R8 ;  /* 0x0000000e17a47225 */ /* 0x000fc800078e0008 */
[----:B------:R-:W-:Y:S02]  /*2290*/  IMAD R161, R23, R15, R4 ;  /* 0x0000000f17a17224 */ /* 0x000fe400078e0204 */
[-C--:B-1----:R-:W-:Y:S02]  /*22a0*/  IMAD R6, R7, R166.reuse, RZ ;  /* 0x000000a607067224 */ /* 0x082fe400078e02ff */
[----:B------:R-:W-:Y:S02]  /*22b0*/  IMAD.IADD R21, R165, 0x1, R161 ;  /* 0x00000001a5157824 */ /* 0x000fe400078e02a1 */
[----:B------:R-:W-:Y:S02]  /*22c0*/  IMAD.MOV.U32 R20, RZ, RZ, R164 ;  /* 0x000000ffff147224 */ /* 0x000fe400078e00a4 */
[C---:B------:R-:W-:Y:S02]  /*22d0*/  IMAD R163, R169.reuse, R167, R6 ;  /* 0x000000a7a9a37224 */ /* 0x040fe400078e0206 */
[----:B------:R-:W-:-:S04]  /*22e0*/  IMAD.WIDE.U32 R4, R169, R166, R20 ;  /* 0x000000a6a9047225 */ /* 0x000fc800078e0014 */
[----:B------:R-:W-:Y:S01]  /*22f0*/  IMAD.IADD R5, R5, 0x1, R163 ;  /* 0x0000000105057824 */ /* 0x000fe200078e02a3 */
[----:B--2---:R-:W-:-:S04]  /*2300*/  LEA R6, P0, R4, R12, 0x2 ;  /* 0x0000000c04067211 */ /* 0x004fc800078010ff */
[----:B------:R-:W-:-:S05]  /*2310*/  LEA.HI.X R7, R4, R13, R5, 0x2, P0 ;  /* 0x0000000d04077211 */ /* 0x000fca00000f1405 */
[----:B------:R0:W2:Y:S01]  /*2320*/  @P2 LDG.E.LTC128B R15, desc[UR36][R6.64] ;  /* 0x00000024060f2981 */ /* 0x0000a2000c1e1920 */
[----:B------:R-:W-:Y:S01]  /*2330*/  IMAD.WIDE.U32 R4, R169, R166, R8 ;  /* 0x000000a6a9047225 */ /* 0x000fe200078e0008 */
[----:B------:R-:W-:Y:S01]  /*2340*/  ISETP.GT.AND P0, PT, R3, 0x1, PT ;  /* 0x000000010300780c */ /* 0x000fe20003f04270 */
[----:B------:R-:W-:Y:S02]  /*2350*/  BSSY B1, `(.L_x_30) ;  /* 0x0000013000017945 */ /* 0x000fe40003800000 */
[----:B------:R-:W-:Y:S02]  /*2360*/  IMAD.IADD R5, R163, 0x1, R5 ;  /* 0x00000001a3057824 */ /* 0x000fe400078e0205 */
[----:B------:R-:W-:Y:S02]  /*2370*/  IMAD.SHL.U32 R158, R166, 0x8, RZ ;  /* 0x00000008a69e7824 */ /* 0x000fe400078e00ff */
[----:B------:R-:W-:Y:S01]  /*2380*/  IMAD.WIDE.U32 R156, R23, R14, R4 ;  /* 0x0000000e179c7225 */ /* 0x000fe200078e0004 */
[----:B------:R-:W-:-:S03]  /*2390*/  LEA R4, P3, R162, UR4, 0x2 ;  /* 0x00000004a2047c11 */ /* 0x000fc6000f8610ff */
[----:B0-----:R-:W-:Y:S01]  /*23a0*/  IMAD.IADD R7, R161, 0x1, R157 ;  /* 0x00000001a1077824 */ /* 0x001fe200078e029d */
[----:B------:R-:W-:Y:S02]  /*23b0*/  LEA.HI.X R5, R162, UR5, R171, 0x2, P3 ;  /* 0x00000005a2057c11 */ /* 0x000fe400098f14ab */
[----:B------:R-:W-:Y:S02]  /*23c0*/  ISETP.GT.AND P3, PT, R0, RZ, P0 ;  /* 0x000000ff0000720c */ /* 0x000fe40000764270 */
[----:B------:R-:W-:-:S04]  /*23d0*/  LEA R6, P4, R156, R12, 0x2 ;  /* 0x0000000c9c067211 */ /* 0x000fc800078810ff */
[----:B------:R-:W-:Y:S02]  /*23e0*/  LEA.HI.X R7, R156, R13, R7, 0x2, P4 ;  /* 0x0000000d9c077211 */ /* 0x000fe400020f1407 */
[----:B--2---:R-:W-:-:S05]  /*23f0*/  LOP3.LUT R152, R15, 0xffffe000, RZ, 0xc0, !PT ;  /* 0xffffe0000f987812 */ /* 0x004fca00078ec0ff */
[----:B------:R-:W-:-:S04]  /*2400*/  FMUL R159, R152, R155 ;  /* 0x0000009b989f7220 */ /* 0x000fc80000400000 */
[----:B------:R-:W-:Y:S01]  /*2410*/  FFMA R173, R24, R154, R159 ;  /* 0x0000009a18ad7223 */ /* 0x000fe2000000009f */
[----:B------:R-:W-:-:S04]  /*2420*/  SHF.L.U64.HI R159, R166, 0x3, R167 ;  /* 0x00000003a69f7819 */ /* 0x000fc800000102a7 */
[----:B------:R-:W-:Y:S01]  /*2430*/  F2FP.TF32.F32.PACK_B R173, R173 ;  /* 0x000000adffad723e */ /* 0x000fe200024050ff */
[----:B------:R-:W-:-:S04]  /*2440*/  IMAD.WIDE.U32 R158, R169, R166, R158 ;  /* 0x000000a6a99e7225 */ /* 0x000fc800078e009e */
[----:B------:R0:W-:Y:S01]  /*2450*/  @P2 STG.E desc[UR36][R4.64], R173 ;  /* 0x000000ad04002986 */ /* 0x0001e2000c101924 */
[----:B------:R-:W-:Y:S05]  /*2460*/  @!P3 BRA `(.L_x_31) ;  /* 0x000000000004b947 */ /* 0x000fea0003800000 */
[----:B------:R1:W5:Y:S02]  /*2470*/  LDG.E.LTC128B R15, desc[UR36][R6.64+0x4] ;  /* 0x00000424060f7981 */ /* 0x000364000c1e1920 */
.L_x_31:
[----:B------:R-:W-:Y:S05]  /*2480*/  BSYNC B1 ;  /* 0x0000000000017941 */ /* 0x000fea0003800000 */
.L_x_30:
[----:B-----5:R-:W-:Y:S01]  /*2490*/  LOP3.LUT R20, R15, 0xffffe000, RZ, 0xc0, !PT ;  /* 0xffffe0000f147812 */ /* 0x020fe200078ec0ff */
[----:B------:R-:W-:Y:S01]  /*24a0*/  IMAD.IADD R163, R163, 0x1, R159 ;  /* 0x00000001a3a37824 */ /* 0x000fe200078e029f */
[----:B------:R-:W-:Y:S01]  /*24b0*/  IADD3 R164, P2, R164, R158, RZ ;  /* 0x0000009ea4a47210 */ /* 0x000fe20007f5e0ff */
[----:B------:R-:W-:Y:S01]  /*24c0*/  IMAD.MOV.U32 R152, RZ, RZ, R15 ;  /* 0x000000ffff987224 */ /* 0x000fe200078e000f */
[----:B------:R-:W-:Y:S01]  /*24d0*/  ISETP.GT.AND P1, PT, R0, 0x8, P1 ;  /* 0x000000080000780c */ /* 0x000fe20000f24270 */
[----:B------:R-:W-:Y:S02]  /*24e0*/  FMUL R20, R20, R155 ;  /* 0x0000009b14147220 */ /* 0x000fe40000400000 */
[----:B------:R-:W-:Y:S02]  /*24f0*/  IMAD.X R21, R163, 0x1, R21, P2 ;  /* 0x00000001a3157824 */ /* 0x000fe400010e0615 */
[----:B------:R-:W-:Y:S01]  /*2500*/  FFMA R157, R25, R154, R20 ;  /* 0x0000009a199d7223 */ /* 0x000fe20000000014 */
[----:B------:R-:W-:-:S04]  /*2510*/  LEA R20, P2, R164, R12, 0x2 ;  /* 0x0000000ca4147211 */ /* 0x000fc800078410ff */
[----:B------:R-:W-:Y:S02]  /*2520*/  F2FP.TF32.F32.PACK_B R157, R157 ;  /* 0x0000009dff9d723e */ /* 0x000fe400024050ff */
[----:B------:R-:W-:-:S03]  /*2530*/  LEA.HI.X R21, R164, R13, R21, 0x2, P2 ;  /* 0x0000000da4157211 */ /* 0x000fc600010f1415 */
[----:B------:R2:W-:Y:S04]  /*2540*/  @P3 STG.E desc[UR36][R4.64+0x4], R157 ;  /* 0x0000049d04003986 */ /* 0x0005e8000c101924 */
[----:B------:R-:W3:Y:S01]  /*2550*/  @P1 LDG.E.LTC128B R152, desc[UR36][R20.64] ;  /* 0x0000002414981981 */ /* 0x000ee2000c1e1920 */
[----:B------:R-:W-:Y:S01]  /*2560*/  IADD3 R8, P2, R8, R158, RZ ;  /* 0x0000009e08087210 */ /* 0x000fe20007f5e0ff */
[----:B------:R-:W-:Y:S01]  /*2570*/  BSSY B1, `(.L_x_32) ;  /* 0x0000011000017945 */ /* 0x000fe20003800000 */
[----:B------:R-:W-:Y:S02]  /*2580*/  SHF.L.U64.HI R11, R10, 0x5, R11 ;  /* 0x000000050a0b7819 */ /* 0x000fe4000001020b */
[----:B------:R-:W-:Y:S01]  /*2590*/  ISETP.GT.AND P0, PT, R0, 0x8, P0 ;  /* 0x000000080000780c */ /* 0x000fe20000704270 */
[----:B------:R-:W-:Y:S01]  /*25a0*/  IMAD.X R9, R9, 0x1, R163, P2 ;  /* 0x0000000109097824 */ /* 0x000fe200010e06a3 */
[----:B------:R-:W-:Y:S01]  /*25b0*/  LEA R10, P2, R10, R4, 0x5 ;  /* 0x000000040a0a7211 */ /* 0x000fe200078428ff */
[----:B------:R-:W-:-:S04]  /*25c0*/  IMAD.WIDE.U32 R14, R23, R14, R8 ;  /* 0x0000000e170e7225 */ /* 0x000fc800078e0008 */
[----:B------:R-:W-:Y:S01]  /*25d0*/  IMAD.X R11, R11, 0x1, R5, P2 ;  /* 0x000000010b0b7824 */ /* 0x000fe200010e0605 */
[----:B------:R-:W-:Y:S01]  /*25e0*/  LEA R8, P3, R14, R12, 0x2 ;  /* 0x0000000c0e087211 */ /* 0x000fe200078610ff */
[----:B------:R-:W-:-:S05]  /*25f0*/  IMAD.IADD R9, R161, 0x1, R15 ;  /* 0x00000001a1097824 */ /* 0x000fca00078e020f */
[----:B------:R-:W-:Y:S02]  /*2600*/  LEA.HI.X R9, R14, R13, R9, 0x2, P3 ;  /* 0x0000000d0e097211 */ /* 0x000fe400018f1409 */
[----:B---3--:R-:W-:-:S05]  /*2610*/  LOP3.LUT R24, R152, 0xffffe000, RZ, 0xc0, !PT ;  /* 0xffffe00098187812 */ /* 0x008fca00078ec0ff */
[----:B------:R-:W-:-:S04]  /*2620*/  FMUL R25, R24, R155 ;  /* 0x0000009b18197220 */ /* 0x000fc80000400000 */
[----:B------:R-:W-:-:S05]  /*2630*/  FFMA R25, R26, R154, R25 ;  /* 0x0000009a1a197223 */ /* 0x000fca0000000019 */
[----:B------:R-:W-:-:S05]  /*2640*/  F2FP.TF32.F32.PACK_B R25, R25 ;  /* 0x00000019ff19723e */ /* 0x000fca00024050ff */
[----:B------:R2:W-:Y:S01]  /*2650*/  @P1 STG.E desc[UR36][R10.64], R25 ;  /* 0x000000190a001986 */ /* 0x0005e2000c101924 */
[----:B------:R-:W-:Y:S05]  /*2660*/  @!P0 BRA `(.L_x_33) ;  /* 0x0000000000048947 */ /* 0x000fea0003800000 */
[----:B------:R3:W5:Y:S02]  /*2670*/  LDG.E.LTC128B R152, desc[UR36][R8.64+0x4] ;  /* 0x0000042408987981 */ /* 0x000764000c1e1920 */
.L_x_33:
[----:B------:R-:W-:Y:S05]  /*2680*/  BSYNC B1 ;  /* 0x0000000000017941 */ /* 0x000fea0003800000 */
.L_x_32:
[----:B-----5:R-:W-:Y:S01]  /*2690*/  LOP3.LUT R12, R152, 0xffffe000, RZ, 0xc0, !PT ;  /* 0xffffe000980c7812 */ /* 0x020fe200078ec0ff */
[----:B------:R-:W-:Y:S01]  /*26a0*/  BSSY B1, `(.L_x_34) ;  /* 0x0000009000017945 */ /* 0x000fe20003800000 */
[----:B------:R-:W-:-:S03]  /*26b0*/  ISETP.GT.AND P1, PT, R3, 0x8, PT ;  /* 0x000000080300780c */ /* 0x000fc60003f24270 */
[----:B------:R-:W-:Y:S01]  /*26c0*/  FMUL R12, R12, R155 ;  /* 0x0000009b0c0c7220 */ /* 0x000fe20000400000 */
[----:B------:R-:W-:-:S03]  /*26d0*/  ISETP.GT.AND P2, PT, R0, RZ, P1 ;  /* 0x000000ff0000720c */ /* 0x000fc60000f44270 */
[----:B------:R-:W-:-:S05]  /*26e0*/  FFMA R27, R27, R154, R12 ;  /* 0x0000009a1b1b7223 */ /* 0x000fca000000000c */
[----:B------:R-:W-:-:S05]  /*26f0*/  F2FP.TF32.F32.PACK_B R27, R27 ;  /* 0x0000001bff1b723e */ /* 0x000fca00024050ff */
[----:B------:R4:W-:Y:S01]  /*2700*/  @P0 STG.E desc[UR36][R10.64+0x4], R27 ;  /* 0x0000041b0a000986 */ /* 0x0009e2000c101924 */
[----:B------:R-:W-:Y:S05]  /*2710*/  @!P2 BRA `(.L_x_35) ;  /* 0x000000000004a947 */ /* 0x000fea0003800000 */
[----:B------:R0:W5:Y:S02]  /*2720*/  LDG.E.LTC128B R152, desc[UR36][R6.64+0x20] ;  /* 0x0000202406987981 */ /* 0x000164000c1e1920 */
.L_x_35:
[----:B------:R-:W-:Y:S05]  /*2730*/  BSYNC B1 ;  /* 0x0000000000017941 */ /* 0x000fea0003800000 */
.L_x_34:
        /* <DEDUP_REMOVED lines=10> */
.L_x_37:
[----:B------:R-:W-:Y:S05]  /*27e0*/  BSYNC B1 ;  /* 0x0000000000017941 */ /* 0x000fea0003800000 */
.L_x_36:
[----:B-----5:R-:W-:Y:S01]  /*27f0*/  LOP3.LUT R12, R152, 0xffffe000, RZ, 0xc0, !PT ;  /* 0xffffe000980c7812 */ /* 0x020fe200078ec0ff */
[----:B------:R-:W-:Y:S01]  /*2800*/  BSSY B1, `(.L_x_38) ;  /* 0x0000008000017945 */ /* 0x000fe20003800000 */
[----:B------:R-:W-:-:S03]  /*2810*/  ISETP.GT.AND P1, PT, R0, 0x8, P1 ;  /* 0x000000080000780c */ /* 0x000fc60000f24270 */
[----:B------:R-:W-:-:S04]  /*2820*/  FMUL R12, R12, R155 ;  /* 0x0000009b0c0c7220 */ /* 0x000fc80000400000 */
[----:B------:R-:W-:-:S05]  /*2830*/  FFMA R29, R29, R154, R12 ;  /* 0x0000009a1d1d7223 */ /* 0x000fca000000000c */
[----:B------:R-:W-:-:S05]  /*2840*/  F2FP.TF32.F32.PACK_B R29, R29 ;  /* 0x0000001dff1d723e */ /* 0x000fca00024050ff */
[----:B------:R0:W-:Y:S01]  /*2850*/  @P3 STG.E desc[UR36][R4.64+0x24], R29 ;  /* 0x0000241d04003986 */ /* 0x0001e2000c101924 */
[----:B------:R-:W-:Y:S05]  /*2860*/  @!P1 BRA `(.L_x_39) ;  /* 0x0000000000049947 */ /* 0x000fea0003800000 */
[----:B------:R0:W5:Y:S02]  /*2870*/  LDG.E.LTC128B R152, desc[UR36][R8.64+0x20] ;  /* 0x0000202408987981 */ /* 0x000164000c1e1920 */
.L_x_39:
[----:B------:R-:W-:Y:S05]  /*2880*/  BSYNC B1 ;  /* 0x0000000000017941 */ /* 0x000fea0003800000 */
.L_x_38:
[----:B-----5:R-:W-:Y:S01]  /*2890*/  LOP3.LUT R12, R152, 0xffffe000, RZ, 0xc0, !PT ;  /* 0xffffe000980c7812 */ /* 0x020fe200078ec0ff */
[----:B------:R-:W-:Y:S01]  /*28a0*/  BSSY B1, `(.L_x_40) ;  /* 0x0000008000017945 */ /* 0x000fe20003800000 */
[----:B------:R-:W-:-:S03]  /*28b0*/  ISETP.GT.AND P0, PT, R0, 0x8, P0 ;  /* 0x000000080000780c */ /* 0x000fc60000704270 */
[----:B0-----:R-:W-:-:S04]  /*28c0*/  FMUL R13, R12, R155 ;  /* 0x0000009b0c0d7220 */ /* 0x001fc80000400000 */
[----:B------:R-:W-:-:S05]  /*28d0*/  FFMA R13, R30, R154, R13 ;  /* 0x0000009a1e0d7223 */ /* 0x000fca000000000d */
[----:B------:R-:W-:-:S05]  /*28e0*/  F2FP.TF32.F32.PACK_B R13, R13 ;  /* 0x0000000dff0d723e */ /* 0x000fca00024050ff */
[----:B------:R0:W-:Y:S01]  /*28f0*/  @P1 STG.E desc[UR36][R10.64+0x20], R13 ;  /* 0x0000200d0a001986 */ /* 0x0001e2000c101924 */
[----:B------:R-:W-:Y:S05]  /*2900*/  @!P0 BRA `(.L_x_41) ;  /* 0x0000000000048947 */ /* 0x000fea0003800000 */
[----:B------:R0:W5:Y:S02]  /*2910*/  LDG.E.LTC128B R152, desc[UR36][R8.64+0x24] ;  /* 0x0000242408987981 */ /* 0x000164000c1e1920 */
.L_x_41:
[----:B------:R-:W-:Y:S05]  /*2920*/  BSYNC B1 ;  /* 0x0000000000017941 */ /* 0x000fea0003800000 */
.L_x_40:
        /* <DEDUP_REMOVED lines=10> */
.L_x_43:
[----:B------:R-:W-:Y:S05]  /*29d0*/  BSYNC B1 ;  /* 0x0000000000017941 */ /* 0x000fea0003800000 */
.L_x_42:
[----:B-----5:R-:W-:Y:S01]  /*29e0*/  LOP3.LUT R12, R152, 0xffffe000, RZ, 0xc0, !PT ;  /* 0xffffe000980c7812 */ /* 0x020fe200078ec0ff */
[----:B------:R-:W-:Y:S01]  /*29f0*/  BSSY B1, `(.L_x_44) ;  /* 0x0000009000017945 */ /* 0x000fe20003800000 */
[----:B------:R-:W-:-:S03]  /*2a00*/  ISETP.GT.AND P0, PT, R3, 0x11, PT ;  /* 0x000000110300780c */ /* 0x000fc60003f04270 */
[----:B0-----:R-:W-:Y:S01]  /*2a10*/  FMUL R13, R12, R155 ;  /* 0x0000009b0c0d7220 */ /* 0x001fe20000400000 */
[----:B------:R-:W-:-:S03]  /*2a20*/  ISETP.GT.AND P3, PT, R0, RZ, P0 ;  /* 0x000000ff0000720c */ /* 0x000fc60000764270 */
[----:B------:R-:W-:-:S05]  /*2a30*/  FFMA R13, R32, R154, R13 ;  /* 0x0000009a200d7223 */ /* 0x000fca000000000d */
[----:B------:R-:W-:-:S05]  /*2a40*/  F2FP.TF32.F32.PACK_B R13, R13 ;  /* 0x0000000dff0d723e */ /* 0x000fca00024050ff */
[----:B------:R0:W-:Y:S01]  /*2a50*/  @P2 STG.E desc[UR36][R4.64+0x40], R13 ;  /* 0x0000400d04002986 */ /* 0x0001e2000c101924 */
[----:B------:R-:W-:Y:S05]  /*2a60*/  @!P3 BRA `(.L_x_45) ;  /* 0x000000000004b947 */ /* 0x000fea0003800000 */
[----:B------:R0:W5:Y:S02]  /*2a70*/  LDG.E.LTC128B R152, desc[UR36][R6.64+0x44] ;  /* 0x0000442406987981 */ /* 0x000164000c1e1920 */
.L_x_45:
[----:B------:R-:W-:Y:S05]  /*2a80*/  BSYNC B1 ;  /* 0x0000000000017941 */ /* 0x000fea0003800000 */
.L_x_44:
        /* <DEDUP_REMOVED lines=9> */
.L_x_47:
[----:B------:R-:W-:Y:S05]  /*2b20*/  BSYNC B1 ;  /* 0x0000000000017941 */ /* 0x000fea0003800000 */
.L_x_46:
        /* <DEDUP_REMOVED lines=9> */
.L_x_49:
[----:B------:R-:W-:Y:S05]  /*2bc0*/  BSYNC B1 ;  /* 0x0000000000017941 */ /* 0x000fea0003800000 */
.L_x_48:
        /* <DEDUP_REMOVED lines=10> */
.L_x_51:
[----:B------:R-:W-:Y:S05]  /*2c70*/  BSYNC B1 ;  /* 0x0000000000017941 */ /* 0x000fea0003800000 */
.L_x_50:
        /* <DEDUP_REMOVED lines=10> */
.L_x_53:
[----:B------:R-:W-:Y:S05]  /*2d20*/  BSYNC B1 ;  /* 0x0000000000017941 */ /* 0x000fea0003800000 */
.L_x_52:
        /* <DEDUP_REMOVED lines=9> */
.L_x_55:
[----:B------:R-:W-:Y:S05]  /*2dc0*/  BSYNC B1 ;  /* 0x0000000000017941 */ /* 0x000fea0003800000 */
.L_x_54:
        /* <DEDUP_REMOVED lines=9> */
.L_x_57:
[----:B------:R-:W-:Y:S05]  /*2e60*/  BSYNC B1 ;  /* 0x0000000000017941 */ /* 0x000fea0003800000 */
.L_x_56:
        /* <DEDUP_REMOVED lines=10> */
.L_x_59:
[----:B------:R-:W-:Y:S05]  /*2f10*/  BSYNC B1 ;  /* 0x0000000000017941 */ /* 0x000fea0003800000 */
.L_x_58:
        /* <DEDUP_REMOVED lines=10> */
.L_x_61:
[----:B------:R-:W-:Y:S05]  /*2fc0*/  BSYNC B1 ;  /* 0x0000000000017941 */ /* 0x000fea0003800000 */
.L_x_60:
        /* <DEDUP_REMOVED lines=9> */
.L_x_63:
[----:B------:R-:W-:Y:S05]  /*3060*/  BSYNC B1 ;  /* 0x0000000000017941 */ /* 0x000fea0003800000 */
.L_x_62:
        /* <DEDUP_REMOVED lines=9> */
.L_x_65:
[----:B------:R-:W-:Y:S05]  /*3100*/  BSYNC B1 ;  /* 0x0000000000017941 */ /* 0x000fea0003800000 */
.L_x_64:
        /* <DEDUP_REMOVED lines=10> */
.L_x_67:
[----:B------:R-:W-:Y:S05]  /*31b0*/  BSYNC B1 ;  /* 0x0000000000017941 */ /* 0x000fea0003800000 */
.L_x_66:
        /* <DEDUP_REMOVED lines=10> */
.L_x_69:
[----:B------:R-:W-:Y:S05]  /*3260*/  BSYNC B1 ;  /* 0x0000000000017941 */ /* 0x000fea0003800000 */
.L_x_68:
        /* <DEDUP_REMOVED lines=9> */
.L_x_71:
[----:B------:R-:W-:Y:S05]  /*3300*/  BSYNC B1 ;  /* 0x0000000000017941 */ /* 0x000fea0003800000 */
.L_x_70:
        /* <DEDUP_REMOVED lines=9> */
.L_x_73:
[----:B------:R-:W-:Y:S05]  /*33a0*/  BSYNC B1 ;  /* 0x0000000000017941 */ /* 0x000fea0003800000 */
.L_x_72:
        /* <DEDUP_REMOVED lines=10> */
.L_x_75:
[----:B------:R-:W-:Y:S05]  /*3450*/  BSYNC B1 ;  /* 0x0000000000017941 */ /* 0x000fea0003800000 */
.L_x_74:
        /* <DEDUP_REMOVED lines=10> */
.L_x_77:
[----:B------:R-:W-:Y:S05]  /*3500*/  BSYNC B1 ;  /* 0x0000000000017941 */ /* 0x000fea0003800000 */
.L_x_76:
        /* <DEDUP_REMOVED lines=9> */
.L_x_79:
[----:B------:R-:W-:Y:S05]  /*35a0*/  BSYNC B1 ;  /* 0x0000000000017941 */ /* 0x000fea0003800000 */
.L_x_78:
        /* <DEDUP_REMOVED lines=9> */
.L_x_81:
[----:B------:R-:W-:Y:S05]  /*3640*/  BSYNC B1 ;  /* 0x0000000000017941 */ /* 0x000fea0003800000 */
.L_x_80:
        /* <DEDUP_REMOVED lines=10> */
.L_x_83:
[----:B------:R-:W-:Y:S05]  /*36f0*/  BSYNC B1 ;  /* 0x0000000000017941 */ /* 0x000fea0003800000 */
.L_x_82:
        /* <DEDUP_REMOVED lines=10> */
.L_x_85:
[----:B------:R-:W-:Y:S05]  /*37a0*/  BSYNC B1 ;  /* 0x0000000000017941 */ /* 0x000fea0003800000 */
.L_x_84:
        /* <DEDUP_REMOVED lines=9> */
.L_x_87:
[----:B------:R-:W-:Y:S05]  /*3840*/  BSYNC B1 ;  /* 0x0000000000017941 */ /* 0x000fea0003800000 */
.L_x_86:
        /* <DEDUP_REMOVED lines=9> */
.L_x_89:
[----:B------:R-:W-:Y:S05]  /*38e0*/  BSYNC B1 ;  /* 0x0000000000017941 */ /* 0x000fea0003800000 */
.L_x_88:
        /* <DEDUP_REMOVED lines=10> */
.L_x_91:
[----:B------:R-:W-:Y:S05]  /*3990*/  BSYNC B1 ;  /* 0x0000000000017941 */ /* 0x000fea0003800000 */
.L_x_90:
        /* <DEDUP_REMOVED lines=10> */
.L_x_93:
[----:B------:R-:W-:Y:S05]  /*3a40*/  BSYNC B1 ;  /* 0x0000000000017941 */ /* 0x000fea0003800000 */
.L_x_92:
        /* <DEDUP_REMOVED lines=9> */
.L_x_95:
[----:B------:R-:W-:Y:S05]  /*3ae0*/  BSYNC B1 ;  /* 0x0000000000017941 */ /* 0x000fea0003800000 */
.L_x_94:
        /* <DEDUP_REMOVED lines=9> */
.L_x_97:
[----:B------:R-:W-:Y:S05]  /*3b80*/  BSYNC B1 ;  /* 0x0000000000017941 */ /* 0x000fea0003800000 */
.L_x_96:
        /* <DEDUP_REMOVED lines=10> */
.L_x_99:
[----:B------:R-:W-:Y:S05]  /*3c30*/  BSYNC B1 ;  /* 0x0000000000017941 */ /* 0x000fea0003800000 */
.L_x_98:
        /* <DEDUP_REMOVED lines=10> */
.L_x_101:
[----:B------:R-:W-:Y:S05]  /*3ce0*/  BSYNC B1 ;  /* 0x0000000000017941 */ /* 0x000fea0003800000 */
.L_x_100:
        /* <DEDUP_REMOVED lines=9> */
.L_x_103:
[----:B------:R-:W-:Y:S05]  /*3d80*/  BSYNC B1 ;  /* 0x0000000000017941 */ /* 0x000fea0003800000 */
.L_x_102:
        /* <DEDUP_REMOVED lines=9> */
.L_x_105:
[----:B------:R-:W-:Y:S05]  /*3e20*/  BSYNC B1 ;  /* 0x0000000000017941 */ /* 0x000fea0003800000 */
.L_x_104:
        /* <DEDUP_REMOVED lines=10> */
.L_x_107:
[----:B------:R-:W-:Y:S05]  /*3ed0*/  BSYNC B1 ;  /* 0x0000000000017941 */ /* 0x000fea0003800000 */
.L_x_106:
        /* <DEDUP_REMOVED lines=10> */
.L_x_109:
[----:B------:R-:W-:Y:S05]  /*3f80*/  BSYNC B1 ;  /* 0x0000000000017941 */ /* 0x000fea0003800000 */
.L_x_108:
        /* <DEDUP_REMOVED lines=9> */
.L_x_111:
[----:B------:R-:W-:Y:S05]  /*4020*/  BSYNC B1 ;  /* 0x0000000000017941 */ /* 0x000fea0003800000 */
.L_x_110:
        /* <DEDUP_REMOVED lines=9> */
.L_x_113:
[----:B------:R-:W-:Y:S05]  /*40c0*/  BSYNC B1 ;  /* 0x0000000000017941 */ /* 0x000fea0003800000 */
.L_x_112:
        /* <DEDUP_REMOVED lines=10> */
.L_x_115:
[----:B------:R-:W-:Y:S05]  /*4170*/  BSYNC B1 ;  /* 0x0000000000017941 */ /* 0x000fea0003800000 */
.L_x_114:
        /* <DEDUP_REMOVED lines=10> */
.L_x_117:
[----:B------:R-:W-:Y:S05]  /*4220*/  BSYNC B1 ;  /* 0x0000000000017941 */ /* 0x000fea0003800000 */
.L_x_116:
        /* <DEDUP_REMOVED lines=9> */
.L_x_119:
[----:B------:R-:W-:Y:S05]  /*42c0*/  BSYNC B1 ;  /* 0x0000000000017941 */ /* 0x000fea0003800000 */
.L_x_118:
        /* <DEDUP_REMOVED lines=9> */
.L_x_121:
[----:B------:R-:W-:Y:S05]  /*4360*/  BSYNC B1 ;  /* 0x0000000000017941 */ /* 0x000fea0003800000 */
.L_x_120:
        /* <DEDUP_REMOVED lines=10> */
.L_x_123:
[----:B------:R-:W-:Y:S05]  /*4410*/  BSYNC B1 ;  /* 0x0000000000017941 */ /* 0x000fea0003800000 */
.L_x_122:
        /* <DEDUP_REMOVED lines=10> */
.L_x_125:
[----:B------:R-:W-:Y:S05]  /*44c0*/  BSYNC B1 ;  /* 0x0000000000017941 */ /* 0x000fea0003800000 */
.L_x_124:
        /* <DEDUP_REMOVED lines=9> */
.L_x_127:
[----:B------:R-:W-:Y:S05]  /*4560*/  BSYNC B1 ;  /* 0x0000000000017941 */ /* 0x000fea0003800000 */
.L_x_126:
        /* <DEDUP_REMOVED lines=9> */
.L_x_129:
[----:B------:R-:W-:Y:S05]  /*4600*/  BSYNC B1 ;  /* 0x0000000000017941 */ /* 0x000fea0003800000 */
.L_x_128:
        /* <DEDUP_REMOVED lines=10> */
.L_x_131:
[----:B------:R-:W-:Y:S05]  /*46b0*/  BSYNC B1 ;  /* 0x0000000000017941 */ /* 0x000fea0003800000 */
.L_x_130:
        /* <DEDUP_REMOVED lines=10> */
.L_x_133:
[----:B------:R-:W-:Y:S05]  /*4760*/  BSYNC B1 ;  /* 0x0000000000017941 */ /* 0x000fea0003800000 */
.L_x_132:
        /* <DEDUP_REMOVED lines=9> */
.L_x_135:
[----:B------:R-:W-:Y:S05]  /*4800*/  BSYNC B1 ;  /* 0x0000000000017941 */ /* 0x000fea0003800000 */
.L_x_134:
        /* <DEDUP_REMOVED lines=9> */
.L_x_137:
[----:B------:R-:W-:Y:S05]  /*48a0*/  BSYNC B1 ;  /* 0x0000000000017941 */ /* 0x000fea0003800000 */
.L_x_136:
        /* <DEDUP_REMOVED lines=10> */
.L_x_139:
[----:B------:R-:W-:Y:S05]  /*4950*/  BSYNC B1 ;  /* 0x0000000000017941 */ /* 0x000fea0003800000 */
.L_x_138:
        /* <DEDUP_REMOVED lines=10> */
.L_x_141:
[----:B------:R-:W-:Y:S05]  /*4a00*/  BSYNC B1 ;  /* 0x0000000000017941 */ /* 0x000fea0003800000 */
.L_x_140:
        /* <DEDUP_REMOVED lines=9> */
.L_x_143:
[----:B------:R-:W-:Y:S05]  /*4aa0*/  BSYNC B1 ;  /* 0x0000000000017941 */ /* 0x000fea0003800000 */
.L_x_142:
        /* <DEDUP_REMOVED lines=9> */
.L_x_145:
[----:B------:R-:W-:Y:S05]  /*4b40*/  BSYNC B1 ;  /* 0x0000000000017941 */ /* 0x000fea0003800000 */
.L_x_144:
        /* <DEDUP_REMOVED lines=10> */
.L_x_147:
[----:B------:R-:W-:Y:S05]  /*4bf0*/  BSYNC B1 ;  /* 0x0000000000017941 */ /* 0x000fea0003800000 */
.L_x_146:
        /* <DEDUP_REMOVED lines=10> */
.L_x_149:
[----:B------:R-:W-:Y:S05]  /*4ca0*/  BSYNC B1 ;  /* 0x0000000000017941 */ /* 0x000fea0003800000 */
.L_x_148:
        /* <DEDUP_REMOVED lines=9> */
.L_x_151:
[----:B------:R-:W-:Y:S05]  /*4d40*/  BSYNC B1 ;  /* 0x0000000000017941 */ /* 0x000fea0003800000 */
.L_x_150:
        /* <DEDUP_REMOVED lines=9> */
.L_x_153:
[----:B------:R-:W-:Y:S05]  /*4de0*/  BSYNC B1 ;  /* 0x0000000000017941 */ /* 0x000fea0003800000 */
.L_x_152:
        /* <DEDUP_REMOVED lines=10> */
.L_x_155:
[----:B------:R-:W-:Y:S05]  /*4e90*/  BSYNC B1 ;  /* 0x0000000000017941 */ /* 0x000fea0003800000 */
.L_x_154:
        /* <DEDUP_REMOVED lines=10> */
.L_x_157:
[----:B------:R-:W-:Y:S05]  /*4f40*/  BSYNC B1 ;  /* 0x0000000000017941 */ /* 0x000fea0003800000 */
.L_x_156:
        /* <DEDUP_REMOVED lines=9> */
.L_x_159:
[----:B------:R-:W-:Y:S05]  /*4fe0*/  BSYNC B1 ;  /* 0x0000000000017941 */ /* 0x000fea0003800000 */
.L_x_158:
        /* <DEDUP_REMOVED lines=9> */
.L_x_161:
[----:B------:R-:W-:Y:S05]  /*5080*/  BSYNC B1 ;  /* 0x0000000000017941 */ /* 0x000fea0003800000 */
.L_x_160:
        /* <DEDUP_REMOVED lines=10> */
.L_x_163:
[----:B------:R-:W-:Y:S05]  /*5130*/  BSYNC B1 ;  /* 0x0000000000017941 */ /* 0x000fea0003800000 */
.L_x_162:
        /* <DEDUP_REMOVED lines=10> */
.L_x_165:
[----:B------:R-:W-:Y:S05]  /*51e0*/  BSYNC B1 ;  /* 0x0000000000017941 */ /* 0x000fea0003800000 */
.L_x_164:
        /* <DEDUP_REMOVED lines=9> */
.L_x_167:
[----:B------:R-:W-:Y:S05]  /*5280*/  BSYNC B1 ;  /* 0x0000000000017941 */ /* 0x000fea0003800000 */
.L_x_166:
        /* <DEDUP_REMOVED lines=9> */
.L_x_169:
[----:B------:R-:W-:Y:S05]  /*5320*/  BSYNC B1 ;  /* 0x0000000000017941 */ /* 0x000fea0003800000 */
.L_x_168:
        /* <DEDUP_REMOVED lines=10> */
.L_x_171:
[----:B------:R-:W-:Y:S05]  /*53d0*/  BSYNC B1 ;  /* 0x0000000000017941 */ /* 0x000fea0003800000 */
.L_x_170:
        /* <DEDUP_REMOVED lines=10> */
.L_x_173:
[----:B------:R-:W-:Y:S05]  /*5480*/  BSYNC B1 ;  /* 0x0000000000017941 */ /* 0x000fea0003800000 */
.L_x_172:
        /* <DEDUP_REMOVED lines=9> */
.L_x_175:
[----:B------:R-:W-:Y:S05]  /*5520*/  BSYNC B1 ;  /* 0x0000000000017941 */ /* 0x000fea0003800000 */
.L_x_174:
        /* <DEDUP_REMOVED lines=9> */
.L_x_177:
[----:B------:R-:W-:Y:S05]  /*55c0*/  BSYNC B1 ;  /* 0x0000000000017941 */ /* 0x000fea0003800000 */
.L_x_176:
        /* <DEDUP_REMOVED lines=10> */
.L_x_179:
[----:B------:R-:W-:Y:S05]  /*5670*/  BSYNC B1 ;  /* 0x0000000000017941 */ /* 0x000fea0003800000 */
.L_x_178:
        /* <DEDUP_REMOVED lines=10> */
.L_x_181:
[----:B------:R-:W-:Y:S05]  /*5720*/  BSYNC B1 ;  /* 0x0000000000017941 */ /* 0x000fea0003800000 */
.L_x_180:
        /* <DEDUP_REMOVED lines=9> */
.L_x_183:
[----:B------:R-:W-:Y:S05]  /*57c0*/  BSYNC B1 ;  /* 0x0000000000017941 */ /* 0x000fea0003800000 */
.L_x_182:
        /* <DEDUP_REMOVED lines=9> */
.L_x_185:
[----:B------:R-:W-:Y:S05]  /*5860*/  BSYNC B1 ;  /* 0x0000000000017941 */ /* 0x000fea0003800000 */
.L_x_184:
        /* <DEDUP_REMOVED lines=10> */
.L_x_187:
[----:B------:R-:W-:Y:S05]  /*5910*/  BSYNC B1 ;  /* 0x0000000000017941 */ /* 0x000fea0003800000 */
.L_x_186:
        /* <DEDUP_REMOVED lines=10> */
.L_x_189:
[----:B------:R-:W-:Y:S05]  /*59c0*/  BSYNC B1 ;  /* 0x0000000000017941 */ /* 0x000fea0003800000 */
.L_x_188:
        /* <DEDUP_REMOVED lines=9> */
.L_x_191:
[----:B------:R-:W-:Y:S05]  /*5a60*/  BSYNC B1 ;  /* 0x0000000000017941 */ /* 0x000fea0003800000 */
.L_x_190:
        /* <DEDUP_REMOVED lines=9> */
.L_x_193:
[----:B------:R-:W-:Y:S05]  /*5b00*/  BSYNC B1 ;  /* 0x0000000000017941 */ /* 0x000fea0003800000 */
.L_x_192:
        /* <DEDUP_REMOVED lines=10> */
.L_x_195:
[----:B------:R-:W-:Y:S05]  /*5bb0*/  BSYNC B1 ;  /* 0x0000000000017941 */ /* 0x000fea0003800000 */
.L_x_194:
        /* <DEDUP_REMOVED lines=10> */
.L_x_197:
[----:B------:R-:W-:Y:S05]  /*5c60*/  BSYNC B1 ;  /* 0x0000000000017941 */ /* 0x000fea0003800000 */
.L_x_196:
        /* <DEDUP_REMOVED lines=9> */
.L_x_199:
[----:B------:R-:W-:Y:S05]  /*5d00*/  BSYNC B1 ;  /* 0x0000000000017941 */ /* 0x000fea0003800000 */
.L_x_198:
        /* <DEDUP_REMOVED lines=9> */
.L_x_201:
[----:B------:R-:W-:Y:S05]  /*5da0*/  BSYNC B1 ;  /* 0x0000000000017941 */ /* 0x000fea0003800000 */
.L_x_200:
        /* <DEDUP_REMOVED lines=10> */
.L_x_203:
[----:B------:R-:W-:Y:S05]  /*5e50*/  BSYNC B1 ;  /* 0x0000000000017941 */ /* 0x000fea0003800000 */
.L_x_202:
        /* <DEDUP_REMOVED lines=10> */
.L_x_205:
[----:B------:R-:W-:Y:S05]  /*5f00*/  BSYNC B1 ;  /* 0x0000000000017941 */ /* 0x000fea0003800000 */
.L_x_204:
        /* <DEDUP_REMOVED lines=9> */
.L_x_207:
[----:B------:R-:W-:Y:S05]  /*5fa0*/  BSYNC B1 ;  /* 0x0000000000017941 */ /* 0x000fea0003800000 */
.L_x_206:
        /* <DEDUP_REMOVED lines=9> */
.L_x_209:
[----:B------:R-:W-:Y:S05]  /*6040*/  BSYNC B1 ;  /* 0x0000000000017941 */ /* 0x000fea0003800000 */
.L_x_208:
        /* <DEDUP_REMOVED lines=10> */
.L_x_211:
[----:B------:R-:W-:Y:S05]  /*60f0*/  BSYNC B1 ;  /* 0x0000000000017941 */ /* 0x000fea0003800000 */
.L_x_210:
        /* <DEDUP_REMOVED lines=10> */
.L_x_213:
[----:B------:R-:W-:Y:S05]  /*61a0*/  BSYNC B1 ;  /* 0x0000000000017941 */ /* 0x000fea0003800000 */
.L_x_212:
        /* <DEDUP_REMOVED lines=9> */
.L_x_215:
[----:B------:R-:W-:Y:S05]  /*6240*/  BSYNC B1 ;  /* 0x0000000000017941 */ /* 0x000fea0003800000 */
.L_x_214:
        /* <DEDUP_REMOVED lines=9> */
.L_x_217:
[----:B------:R-:W-:Y:S05]  /*62e0*/  BSYNC B1 ;  /* 0x0000000000017941 */ /* 0x000fea0003800000 */
.L_x_216:
        /* <DEDUP_REMOVED lines=10> */
.L_x_219:
[----:B------:R-:W-:Y:S05]  /*6390*/  BSYNC B1 ;  /* 0x0000000000017941 */ /* 0x000fea0003800000 */
.L_x_218:
        /* <DEDUP_REMOVED lines=10> */
.L_x_221:
[----:B------:R-:W-:Y:S05]  /*6440*/  BSYNC B1 ;  /* 0x0000000000017941 */ /* 0x000fea0003800000 */
.L_x_220:
        /* <DEDUP_REMOVED lines=9> */
.L_x_223:
[----:B------:R-:W-:Y:S05]  /*64e0*/  BSYNC B1 ;  /* 0x0000000000017941 */ /* 0x000fea0003800000 */
.L_x_222:
        /* <DEDUP_REMOVED lines=9> */
.L_x_225:
[----:B------:R-:W-:Y:S05]  /*6580*/  BSYNC B1 ;  /* 0x0000000000017941 */ /* 0x000fea0003800000 */
.L_x_224:
        /* <DEDUP_REMOVED lines=10> */
.L_x_227:
[----:B------:R-:W-:Y:S05]  /*6630*/  BSYNC B1 ;  /* 0x0000000000017941 */ /* 0x000fea0003800000 */
.L_x_226:
        /* <DEDUP_REMOVED lines=10> */
.L_x_229:
[----:B------:R-:W-:Y:S05]  /*66e0*/  BSYNC B1 ;  /* 0x0000000000017941 */ /* 0x000fea0003800000 */
.L_x_228:
        /* <DEDUP_REMOVED lines=9> */
.L_x_231:
[----:B------:R-:W-:Y:S05]  /*6780*/  BSYNC B1 ;  /* 0x0000000000017941 */ /* 0x000fea0003800000 */
.L_x_230:
        /* <DEDUP_REMOVED lines=9> */
.L_x_233:
[----:B------:R-:W-:Y:S05]  /*6820*/  BSYNC B1 ;  /* 0x0000000000017941 */ /* 0x000fea0003800000 */
.L_x_232:
        /* <DEDUP_REMOVED lines=10> */
.L_x_235:
[----:B------:R-:W-:Y:S05]  /*68d0*/  BSYNC B1 ;  /* 0x0000000000017941 */ /* 0x000fea0003800000 */
.L_x_234:
        /* <DEDUP_REMOVED lines=10> */
.L_x_237:
[----:B------:R-:W-:Y:S05]  /*6980*/  BSYNC B1 ;  /* 0x0000000000017941 */ /* 0x000fea0003800000 */
.L_x_236:
        /* <DEDUP_REMOVED lines=9> */
.L_x_239:
[----:B------:R-:W-:Y:S05]  /*6a20*/  BSYNC B1 ;  /* 0x0000000000017941 */ /* 0x000fea0003800000 */
.L_x_238:
        /* <DEDUP_REMOVED lines=9> */
.L_x_241:
[----:B------:R-:W-:Y:S05]  /*6ac0*/  BSYNC B1 ;  /* 0x0000000000017941 */ /* 0x000fea0003800000 */
.L_x_240:
        /* <DEDUP_REMOVED lines=10> */
.L_x_243:
[----:B------:R-:W-:Y:S05]  /*6b70*/  BSYNC B1 ;  /* 0x0000000000017941 */ /* 0x000fea0003800000 */
.L_x_242:
        /* <DEDUP_REMOVED lines=10> */
.L_x_245:
[----:B------:R-:W-:Y:S05]  /*6c20*/  BSYNC B1 ;  /* 0x0000000000017941 */ /* 0x000fea0003800000 */
.L_x_244:
        /* <DEDUP_REMOVED lines=9> */
.L_x_247:
[----:B------:R-:W-:Y:S05]  /*6cc0*/  BSYNC B1 ;  /* 0x0000000000017941 */ /* 0x000fea0003800000 */
.L_x_246:
        /* <DEDUP_REMOVED lines=9> */
.L_x_249:
[----:B------:R-:W-:Y:S05]  /*6d60*/  BSYNC B1 ;  /* 0x0000000000017941 */ /* 0x000fea0003800000 */
.L_x_248:
        /* <DEDUP_REMOVED lines=10> */
.L_x_251:
[----:B------:R-:W-:Y:S05]  /*6e10*/  BSYNC B1 ;  /* 0x0000000000017941 */ /* 0x000fea0003800000 */
.L_x_250:
        /* <DEDUP_REMOVED lines=10> */
.L_x_253:
[----:B------:R-:W-:Y:S05]  /*6ec0*/  BSYNC B1 ;  /* 0x0000000000017941 */ /* 0x000fea0003800000 */
.L_x_252:
        /* <DEDUP_REMOVED lines=9> */
.L_x_255:
[----:B------:R-:W-:Y:S05]  /*6f60*/  BSYNC B1 ;  /* 0x0000000000017941 */ /* 0x000fea0003800000 */
.L_x_254:
        /* <DEDUP_REMOVED lines=9> */
.L_x_257:
[----:B------:R-:W-:Y:S05]  /*7000*/  BSYNC B1 ;  /* 0x0000000000017941 */ /* 0x000fea0003800000 */
.L_x_256:
        /* <DEDUP_REMOVED lines=10> */
.L_x_259:
[----:B------:R-:W-:Y:S05]  /*70b0*/  BSYNC B1 ;  /* 0x0000000000017941 */ /* 0x000fea0003800000 */
.L_x_258:
        /* <DEDUP_REMOVED lines=10> */
.L_x_261:
[----:B------:R-:W-:Y:S05]  /*7160*/  BSYNC B1 ;  /* 0x0000000000017941 */ /* 0x000fea0003800000 */
.L_x_260:
        /* <DEDUP_REMOVED lines=9> */
.L_x_263:
[----:B------:R-:W-:Y:S05]  /*7200*/  BSYNC B1 ;  /* 0x0000000000017941 */ /* 0x000fea0003800000 */
.L_x_262:
        /* <DEDUP_REMOVED lines=9> */
.L_x_265:
[----:B------:R-:W-:Y:S05]  /*72a0*/  BSYNC B1 ;  /* 0x0000000000017941 */ /* 0x000fea0003800000 */
.L_x_264:
        /* <DEDUP_REMOVED lines=10> */
.L_x_267:
[----:B------:R-:W-:Y:S05]  /*7350*/  BSYNC B1 ;  /* 0x0000000000017941 */ /* 0x000fea0003800000 */
.L_x_266:
        /* <DEDUP_REMOVED lines=10> */
.L_x_269:
[----:B------:R-:W-:Y:S05]  /*7400*/  BSYNC B1 ;  /* 0x0000000000017941 */ /* 0x000fea0003800000 */
.L_x_268:
        /* <DEDUP_REMOVED lines=9> */
.L_x_271:
[----:B------:R-:W-:Y:S05]  /*74a0*/  BSYNC B1 ;  /* 0x0000000000017941 */ /* 0x000fea0003800000 */
.L_x_270:
        /* <DEDUP_REMOVED lines=9> */
.L_x_273:
[----:B------:R-:W-:Y:S05]  /*7540*/  BSYNC B1 ;  /* 0x0000000000017941 */ /* 0x000fea0003800000 */
.L_x_272:
        /* <DEDUP_REMOVED lines=10> */
.L_x_275:
[----:B------:R-:W-:Y:S05]  /*75f0*/  BSYNC B1 ;  /* 0x0000000000017941 */ /* 0x000fea0003800000 */
.L_x_274:
        /* <DEDUP_REMOVED lines=10> */
.L_x_277:
[----:B------:R-:W-:Y:S05]  /*76a0*/  BSYNC B1 ;  /* 0x0000000000017941 */ /* 0x000fea0003800000 */
.L_x_276:
[----:B01---5:R-:W-:Y:S01]  /*76b0*/  LOP3.LUT R6, R152, 0xffffe000, RZ, 0xc0, !PT ;  /* 0xffffe00098067812 */ /* 0x023fe200078ec0ff */
        /* <DEDUP_REMOVED lines=8> */
.L_x_279:
[----:B------:R-:W-:Y:S05]  /*7740*/  BSYNC B1 ;  /* 0x0000000000017941 */ /* 0x000fea0003800000 */
.L_x_278:
[----:B0-2--5:R-:W-:Y:S01]  /*7750*/  LOP3.LUT R4, R152, 0xffffe000, RZ, 0xc0, !PT ;  /* 0xffffe00098047812 */ /* 0x025fe200078ec0ff */
[----:B------:R-:W-:Y:S01]  /*7760*/  @P1 IMAD.MOV.U32 R5, RZ, RZ, R11 ;  /* 0x000000ffff051224 */ /* 0x000fe200078e000b */
[----:B------:R-:W-:Y:S01]  /*7770*/  ISETP.GT.AND P0, PT, R0, 0x8, P0 ;  /* 0x000000080000780c */ /* 0x000fe20000704270 */
[----:B------:R-:W-:Y:S02]  /*7780*/  BSSY B1, `(.L_x_280) ;  /* 0x0000008000017945 */ /* 0x000fe40003800000 */
[----:B------:R-:W-:Y:S01]  /*7790*/  FMUL R3, R4, R155 ;  /* 0x0000009b04037220 */ /* 0x000fe20000400000 */
[----:B------:R-:W-:-:S03]  /*77a0*/  @P1 IMAD.MOV.U32 R4, RZ, RZ, R10 ;  /* 0x000000ffff041224 */ /* 0x000fc600078e000a */
[----:B------:R-:W-:-:S05]  /*77b0*/  FFMA R3, R150, R154, R3 ;  /* 0x0000009a96037223 */ /* 0x000fca0000000003 */
[----:B------:R-:W-:-:S05]  /*77c0*/  F2FP.TF32.F32.PACK_B R3, R3 ;  /* 0x00000003ff03723e */ /* 0x000fca00024050ff */
[----:B------:R0:W-:Y:S01]  /*77d0*/  @P1 STG.E desc[UR36][R4.64+0x3e0], R3 ;  /* 0x0003e00304001986 */ /* 0x0001e2000c101924 */
[----:B------:R-:W-:Y:S05]  /*77e0*/  @!P0 BRA `(.L_x_281) ;  /* 0x0000000000048947 */ /* 0x000fea0003800000 */
[----:B------:R2:W5:Y:S02]  /*77f0*/  LDG.E.LTC128B R152, desc[UR36][R8.64+0x3e4] ;  /* 0x0003e42408987981 */ /* 0x000564000c1e1920 */
.L_x_281:
[----:B------:R-:W-:Y:S05]  /*7800*/  BSYNC B1 ;  /* 0x0000000000017941 */ /* 0x000fea0003800000 */
.L_x_280:
[----:B------:R-:W-:Y:S05]  /*7810*/  @!P0 BRA `(.L_x_282) ;  /* 0x0000002400308947 */ /* 0x000fea0003800000 */
[----:B-----5:R-:W-:-:S05]  /*7820*/  LOP3.LUT R152, R152, 0xffffe000, RZ, 0xc0, !PT ;  /* 0xffffe00098987812 */ /* 0x020fca00078ec0ff */
[----:B------:R-:W-:-:S04]  /*7830*/  FMUL R152, R152, R155 ;  /* 0x0000009b98987220 */ /* 0x000fc80000400000 */
[----:B------:R-:W-:-:S05]  /*7840*/  FFMA R151, R151, R154, R152 ;  /* 0x0000009a97977223 */ /* 0x000fca0000000098 */
[----:B------:R-:W-:-:S05]  /*7850*/  F2FP.TF32.F32.PACK_B R151, R151 ;  /* 0x00000097ff97723e */ /* 0x000fca00024050ff */
[----:B------:R0:W-:Y:S01]  /*7860*/  STG.E desc[UR36][R10.64+0x3e4], R151 ;  /* 0x0003e4970a007986 */ /* 0x0001e2000c101924 */
[----:B------:R-:W-:Y:S05]  /*7870*/  BRA `(.L_x_282) ;  /* 0x0000002400187947 */ /* 0x000fea0003800000 */
.L_x_29:
[----:B------:R-:W-:Y:S01]  /*7880*/  ISETP.GT.AND P3, PT, R3, 0x1, PT ;  /* 0x000000010300780c */ /* 0x000fe20003f64270 */
[----:B------:R-:W-:Y:S01]  /*7890*/  ULDC.64 UR4, c[0x0][0x5c0] ;  /* 0x0001700000047ab9 */ /* 0x000fe20000000a00 */
[-C--:B------:R-:W-:Y:S01]  /*78a0*/  FMUL R9, R24, R154.reuse ;  /* 0x0000009a18097220 */ /* 0x080fe20000400000 */
[----:B------:R-:W-:Y:S01]  /*78b0*/  LEA R4, P4, R162, UR4, 0x2 ;  /* 0x00000004a2047c11 */ /* 0x000fe2000f8810ff */
[-C--:B------:R-:W-:Y:S01]  /*78c0*/  FMUL R25, R25, R154.reuse ;  /* 0x0000009a19197220 */ /* 0x080fe20000400000 */
[----:B------:R-:W-:Y:S01]  /*78d0*/  ISETP.GT.AND P0, PT, R0, RZ, P3 ;  /* 0x000000ff0000720c */ /* 0x000fe20001f04270 */
[-C--:B------:R-:W-:Y:S01]  /*78e0*/  FMUL R27, R27, R154.reuse ;  /* 0x0000009a1b1b7220 */ /* 0x080fe20000400000 */
[----:B------:R-:W-:Y:S01]  /*78f0*/  LEA.HI.X R5, R162, UR5, R171, 0x2, P4 ;  /* 0x00000005a2057c11 */ /* 0x000fe2000a0f14ab */
[-C--:B------:R-:W-:Y:S01]  /*7900*/  FMUL R29, R29, R154.reuse ;  /* 0x0000009a1d1d7220 */ /* 0x080fe20000400000 */
[----:B------:R-:W-:Y:S01]  /*7910*/  F2FP.TF32.F32.PACK_B R9, R9 ;  /* 0x00000009ff09723e */ /* 0x000fe200024050ff */
[-C--:B------:R-:W-:Y:S01]  /*7920*/  FMUL R31, R31, R154.reuse ;  /* 0x0000009a1f1f7220 */ /* 0x080fe20000400000 */
[----:B------:R-:W-:Y:S01]  /*7930*/  F2FP.TF32.F32.PACK_B R25, R25 ;  /* 0x00000019ff19723e */ /* 0x000fe200024050ff */
[----:B------:R-:W-:Y:S01]  /*7940*/  FMUL R13, R32, R154 ;  /* 0x0000009a200d7220 */ /* 0x000fe20000400000 */
[C---:B------:R-:W-:Y:S01]  /*7950*/  SHF.L.U64.HI R7, R10.reuse, 0x5, R11 ;  /* 0x000000050a077819 */ /* 0x040fe2000001020b */
[----:B------:R0:W-:Y:S01]  /*7960*/  @P2 STG.E desc[UR36][R4.64], R9 ;  /* 0x0000000904002986 */ /* 0x0001e2000c101924 */
[----:B------:R-:W-:Y:S01]  /*7970*/  LEA R6, P4, R10, R4, 0x5 ;  /* 0x000000040a067211 */ /* 0x000fe200078828ff */
[-C--:B------:R-:W-:Y:S01]  /*7980*/  FMUL R11, R26, R154.reuse ;  /* 0x0000009a1a0b7220 */ /* 0x080fe20000400000 */
[C---:B------:R-:W-:Y:S01]  /*7990*/  ISETP.GT.AND P1, PT, R0.reuse, 0x8, P1 ;  /* 0x000000080000780c */ /* 0x040fe20000f24270 */
[----:B------:R-:W-:Y:S01]  /*79a0*/  @P0 STG.E desc[UR36][R4.64+0x4], R25 ;  /* 0x0000041904000986 */ /* 0x000fe2000c101924 */
[----:B------:R-:W-:Y:S01]  /*79b0*/  ISETP.GT.AND P2, PT, R3, 0x8, PT ;  /* 0x000000080300780c */ /* 0x000fe20003f44270 */
[----:B------:R-:W-:Y:S01]  /*79c0*/  IMAD.X R7, R7, 0x1, R5, P4 ;  /* 0x0000000107077824 */ /* 0x000fe200020e0605 */
[C---:B------:R-:W-:Y:S01]  /*79d0*/  ISETP.GT.AND P3, PT, R0.reuse, 0x8, P3 ;  /* 0x000000080000780c */ /* 0x040fe20001f64270 */
[-C--:B------:R-:W-:Y:S01]  /*79e0*/  FMUL R33, R33, R154.reuse ;  /* 0x0000009a21217220 */ /* 0x080fe20000400000 */
[----:B------:R-:W-:Y:S01]  /*79f0*/  ISETP.GT.AND P0, PT, R3, 0x9, PT ;  /* 0x000000090300780c */ /* 0x000fe20003f04270 */
[-C--:B------:R-:W-:Y:S01]  /*7a00*/  FMUL R35, R35, R154.reuse ;  /* 0x0000009a23237220 */ /* 0x080fe20000400000 */
[----:B------:R-:W-:Y:S01]  /*7a10*/  ISETP.GT.AND P5, PT, R0, RZ, P2 ;  /* 0x000000ff0000720c */ /* 0x000fe200017a4270 */
[-C--:B0-----:R-:W-:Y:S01]  /*7a20*/  FMUL R9, R28, R154.reuse ;  /* 0x0000009a1c097220 */ /* 0x081fe20000400000 */
[C---:B------:R-:W-:Y:S01]  /*7a30*/  ISETP.GT.AND P4, PT, R0.reuse, RZ, P0 ;  /* 0x000000ff0000720c */ /* 0x040fe20000784270 */
[-C--:B------:R-:W-:Y:S01]  /*7a40*/  FMUL R37, R37, R154.reuse ;  /* 0x0000009a25257220 */ /* 0x080fe20000400000 */
[----:B------:R-:W-:Y:S01]  /*7a50*/  F2FP.TF32.F32.PACK_B R11, R11 ;  /* 0x0000000bff0b723e */ /* 0x000fe200024050ff */
[-C--:B------:R-:W-:Y:S01]  /*7a60*/  FMUL R39, R39, R154.reuse ;  /* 0x0000009a27277220 */ /* 0x080fe20000400000 */
[----:B------:R-:W-:Y:S01]  /*7a70*/  F2FP.TF32.F32.PACK_B R27, R27 ;  /* 0x0000001bff1b723e */ /* 0x000fe200024050ff */
[-C--:B------:R-:W-:Y:S01]  /*7a80*/  FMUL R41, R41, R154.reuse ;  /* 0x0000009a29297220 */ /* 0x080fe20000400000 */
[----:B------:R-:W-:Y:S01]  /*7a90*/  F2FP.TF32.F32.PACK_B R9, R9 ;  /* 0x00000009ff09723e */ /* 0x000fe200024050ff */
[----:B------:R0:W-:Y:S01]  /*7aa0*/  @P1 STG.E desc[UR36][R6.64], R11 ;  /* 0x0000000b06001986 */ /* 0x0001e2000c101924 */
[----:B------:R-:W-:Y:S01]  /*7ab0*/  F2FP.TF32.F32.PACK_B R29, R29 ;  /* 0x0000001dff1d723e */ /* 0x000fe200024050ff */
[-C--:B------:R-:W-:Y:S01]  /*7ac0*/  FMUL R43, R43, R154.reuse ;  /* 0x0000009a2b2b7220 */ /* 0x080fe20000400000 */
[C---:B------:R-:W-:Y:S01]  /*7ad0*/  ISETP.GT.AND P1, PT, R3.reuse, 0x10, PT ;  /* 0x000000100300780c */ /* 0x040fe20003f24270 */
[----:B------:R-:W-:Y:S01]  /*7ae0*/  @P3 STG.E desc[UR36][R6.64+0x4], R27 ;  /* 0x0000041b06003986 */ /* 0x000fe2000c101924 */
[----:B------:R-:W-:Y:S01]  /*7af0*/  ISETP.GT.AND P3, PT, R3, 0x11, PT ;  /* 0x000000110300780c */ /* 0x000fe20003f64270 */
[-C--:B------:R-:W-:Y:S01]  /*7b00*/  FMUL R45, R45, R154.reuse ;  /* 0x0000009a2d2d7220 */ /* 0x080fe20000400000 */
[C---:B------:R-:W-:Y:S01]  /*7b10*/  ISETP.GT.AND P2, PT, R0.reuse, 0x8, P2 ;  /* 0x000000080000780c */ /* 0x040fe20001744270 */
[----:B------:R1:W-:Y:S01]  /*7b20*/  @P5 STG.E desc[UR36][R4.64+0x20], R9 ;  /* 0x0000200904005986 */ /* 0x0003e2000c101924 */
[C---:B------:R-:W-:Y:S01]  /*7b30*/  ISETP.GT.AND P0, PT, R0.reuse, 0x8, P0 ;  /* 0x000000080000780c */ /* 0x040fe20000704270 */
[-C--:B------:R-:W-:Y:S01]  /*7b40*/  FMUL R47, R47, R154.reuse ;  /* 0x0000009a2f2f7220 */ /* 0x080fe20000400000 */
[----:B------:R-:W-:Y:S01]  /*7b50*/  ISETP.GT.AND P5, PT, R0, RZ, P1 ;  /* 0x000000ff0000720c */ /* 0x000fe20000fa4270 */
[----:B------:R-:W-:Y:S01]  /*7b60*/  @P4 STG.E desc[UR36][R4.64+0x24], R29 ;  /* 0x0000241d04004986 */ /* 0x000fe2000c101924 */
[-C--:B0-----:R-:W-:Y:S01]  /*7b70*/  FMUL R11, R30, R154.reuse ;  /* 0x0000009a1e0b7220 */ /* 0x081fe20000400000 */
[----:B------:R-:W-:Y:S01]  /*7b80*/  ISETP.GT.AND P4, PT, R0, RZ, P3 ;  /* 0x000000ff0000720c */ /* 0x000fe20001f84270 */
[-C--:B------:R-:W-:Y:S01]  /*7b90*/  FMUL R49, R49, R154.reuse ;  /* 0x0000009a31317220 */ /* 0x080fe20000400000 */
[----:B------:R-:W-:Y:S01]  /*7ba0*/  F2FP.TF32.F32.PACK_B R31, R31 ;  /* 0x0000001fff1f723e */ /* 0x000fe200024050ff */
[-C--:B------:R-:W-:Y:S01]  /*7bb0*/  FMUL R51, R51, R154.reuse ;  /* 0x0000009a33337220 */ /* 0x080fe20000400000 */
[----:B------:R-:W-:Y:S01]  /*7bc0*/  F2FP.TF32.F32.PACK_B R11, R11 ;  /* 0x0000000bff0b723e */ /* 0x000fe200024050ff */
[-C--:B------:R-:W-:Y:S01]  /*7bd0*/  FMUL R53, R53, R154.reuse ;  /* 0x0000009a35357220 */ /* 0x080fe20000400000 */
[----:B------:R-:W-:Y:S01]  /*7be0*/  F2FP.TF32.F32.PACK_B R13, R13 ;  /* 0x0000000dff0d723e */ /* 0x000fe200024050ff */
[-C--:B-1----:R-:W-:Y:S01]  /*7bf0*/  FMUL R9, R34, R154.reuse ;  /* 0x0000009a22097220 */ /* 0x082fe20000400000 */
[----:B------:R-:W-:Y:S01]  /*7c00*/  F2FP.TF32.F32.PACK_B R33, R33 ;  /* 0x00000021ff21723e */ /* 0x000fe200024050ff */
[----:B------:R0:W-:Y:S01]  /*7c10*/  @P2 STG.E desc[UR36][R6.64+0x20], R11 ;  /* 0x0000200b06002986 */ /* 0x0001e2000c101924 */
[C---:B------:R-:W-:Y:S01]  /*7c20*/  ISETP.GT.AND P1, PT, R0.reuse, 0x8, P1 ;  /* 0x000000080000780c */ /* 0x040fe20000f24270 */
[-C--:B------:R-:W-:Y:S01]  /*7c30*/  FMUL R55, R55, R154.reuse ;  /* 0x0000009a37377220 */ /* 0x080fe20000400000 */
[C---:B------:R-:W-:Y:S01]  /*7c40*/  ISETP.GT.AND P2, PT, R3.reuse, 0x19, PT ;  /* 0x000000190300780c */ /* 0x040fe20003f44270 */
[----:B------:R-:W-:Y:S01]  /*7c50*/  @P0 STG.E desc[UR36][R6.64+0x24], R31 ;  /* 0x0000241f06000986 */ /* 0x000fe2000c101924 */
[----:B------:R-:W-:Y:S01]  /*7c60*/  ISETP.GT.AND P0, PT, R3, 0x18, PT ;  /* 0x000000180300780c */ /* 0x000fe20003f04270 */
[-C--:B------:R-:W-:Y:S01]  /*7c70*/  FMUL R57, R57, R154.reuse ;  /* 0x0000009a39397220 */ /* 0x080fe20000400000 */
[----:B------:R-:W-:Y:S01]  /*7c80*/  F2FP.TF32.F32.PACK_B R9, R9 ;  /* 0x00000009ff09723e */ /* 0x000fe200024050ff */
[----:B------:R1:W-:Y:S01]  /*7c90*/  @P5 STG.E desc[UR36][R4.64+0x40], R13 ;  /* 0x0000400d04005986 */ /* 0x0003e2000c101924 */
[C---:B------:R-:W-:Y:S01]  /*7ca0*/  ISETP.GT.AND P5, PT, R0.reuse, RZ, P0 ;  /* 0x000000ff0000720c */ /* 0x040fe200007a4270 */
[-C--:B------:R-:W-:Y:S01]  /*7cb0*/  FMUL R59, R59, R154.reuse ;  /* 0x0000009a3b3b7220 */ /* 0x080fe20000400000 */
[----:B------:R-:W-:Y:S01]  /*7cc0*/  F2FP.TF32.F32.PACK_B R35, R35 ;  /* 0x00000023ff23723e */ /* 0x000fe200024050ff */
[----:B------:R-:W-:Y:S01]  /*7cd0*/  @P4 STG.E desc[UR36][R4.64+0x44], R33 ;  /* 0x0000442104004986 */ /* 0x000fe2000c101924 */
[----:B------:R-:W-:Y:S01]  /*7ce0*/  ISETP.GT.AND P4, PT, R0, 0x8, P3 ;  /* 0x000000080000780c */ /* 0x000fe20001f84270 */
[-C--:B0-----:R-:W-:Y:S01]  /*7cf0*/  FMUL R11, R36, R154.reuse ;  /* 0x0000009a240b7220 */ /* 0x081fe20000400000 */
[----:B------:R-:W-:Y:S01]  /*7d00*/  ISETP.GT.AND P3, PT, R0, RZ, P2 ;  /* 0x000000ff0000720c */ /* 0x000fe20001764270 */
[----:B------:R0:W-:Y:S01]  /*7d10*/  @P1 STG.E desc[UR36][R6.64+0x40], R9 ;  /* 0x0000400906001986 */ /* 0x0001e2000c101924 */
[----:B------:R-:W-:Y:S01]  /*7d20*/  F2FP.TF32.F32.PACK_B R37, R37 ;  /* 0x00000025ff25723e */ /* 0x000fe200024050ff */
[-C--:B------:R-:W-:Y:S01]  /*7d30*/  FMUL R61, R61, R154.reuse ;  /* 0x0000009a3d3d7220 */ /* 0x080fe20000400000 */
[----:B------:R-:W-:Y:S01]  /*7d40*/  F2FP.TF32.F32.PACK_B R11, R11 ;  /* 0x0000000bff0b723e */ /* 0x000fe200024050ff */
[-C--:B-1----:R-:W-:Y:S01]  /*7d50*/  FMUL R13, R40, R154.reuse ;  /* 0x0000009a280d7220 */ /* 0x082fe20000400000 */
[----:B------:R-:W-:Y:S01]  /*7d60*/  ISETP.GT.AND P1, PT, R3, 0x20, PT ;  /* 0x000000200300780c */ /* 0x000fe20003f24270 */
[-C--:B------:R-:W-:Y:S01]  /*7d70*/  FMUL R63, R63, R154.reuse ;  /* 0x0000009a3f3f7220 */ /* 0x080fe20000400000 */
[C---:B------:R-:W-:Y:S01]  /*7d80*/  ISETP.GT.AND P0, PT, R0.reuse, 0x8, P0 ;  /* 0x000000080000780c */ /* 0x040fe20000704270 */
[-C--:B------:R-:W-:Y:S01]  /*7d90*/  FMUL R65, R65, R154.reuse ;  /* 0x0000009a41417220 */ /* 0x080fe20000400000 */
[----:B------:R-:W-:Y:S01]  /*7da0*/  F2FP.TF32.F32.PACK_B R39, R39 ;  /* 0x00000027ff27723e */ /* 0x000fe200024050ff */
[----:B------:R-:W-:Y:S01]  /*7db0*/  @P4 STG.E desc[UR36][R6.64+0x44], R35 ;  /* 0x0000442306004986 */ /* 0x000fe2000c101924 */
[----:B------:R-:W-:Y:S01]  /*7dc0*/  ISETP.GT.AND P4, PT, R0, 0x8, P2 ;  /* 0x000000080000780c */ /* 0x000fe20001784270 */
[-C--:B0-----:R-:W-:Y:S01]  /*7dd0*/  FMUL R9, R38, R154.reuse ;  /* 0x0000009a26097220 */ /* 0x081fe20000400000 */
[----:B------:R-:W-:Y:S01]  /*7de0*/  ISETP.GT.AND P2, PT, R3, 0x21, PT ;  /* 0x000000210300780c */ /* 0x000fe20003f44270 */
[----:B------:R0:W-:Y:S01]  /*7df0*/  @P5 STG.E desc[UR36][R4.64+0x60], R11 ;  /* 0x0000600b04005986 */ /* 0x0001e2000c101924 */
[C---:B------:R-:W-:Y:S01]  /*7e00*/  ISETP.GT.AND P5, PT, R0.reuse, RZ, P1 ;  /* 0x000000ff0000720c */ /* 0x040fe20000fa4270 */
[-C--:B------:R-:W-:Y:S01]  /*7e10*/  FMUL R67, R67, R154.reuse ;  /* 0x0000009a43437220 */ /* 0x080fe20000400000 */
[----:B------:R-:W-:Y:S01]  /*7e20*/  F2FP.TF32.F32.PACK_B R9, R9 ;  /* 0x00000009ff09723e */ /* 0x000fe200024050ff */
[----:B------:R-:W-:Y:S01]  /*7e30*/  @P3 STG.E desc[UR36][R4.64+0x64], R37 ;  /* 0x0000642504003986 */ /* 0x000fe2000c101924 */
[C---:B------:R-:W-:Y:S01]  /*7e40*/  ISETP.GT.AND P3, PT, R0.reuse, RZ, P2 ;  /* 0x000000ff0000720c */ /* 0x040fe20001764270 */
[-C--:B------:R-:W-:Y:S01]  /*7e50*/  FMUL R69, R69, R154.reuse ;  /* 0x0000009a45457220 */ /* 0x080fe20000400000 */
[----:B------:R-:W-:Y:S01]  /*7e60*/  F2FP.TF32.F32.PACK_B R13, R13 ;  /* 0x0000000dff0d723e */ /* 0x000fe200024050ff */
[----:B------:R1:W-:Y:S01]  /*7e70*/  @P0 STG.E desc[UR36][R6.64+0x60], R9 ;  /* 0x0000600906000986 */ /* 0x0003e2000c101924 */
[----:B------:R-:W-:Y:S01]  /*7e80*/  F2FP.TF32.F32.PACK_B R41, R41 ;  /* 0x00000029ff29723e */ /* 0x000fe200024050ff */
[-C--:B------:R-:W-:Y:S01]  /*7e90*/  FMUL R71, R71, R154.reuse ;  /* 0x0000009a47477220 */ /* 0x080fe20000400000 */
[C---:B------:R-:W-:Y:S01]  /*7ea0*/  ISETP.GT.AND P0, PT, R3.reuse, 0x28, PT ;  /* 0x000000280300780c */ /* 0x040fe20003f04270 */
[----:B------:R-:W-:Y:S01]  /*7eb0*/  @P4 STG.E desc[UR36][R6.64+0x64], R39 ;  /* 0x0000642706004986 */ /* 0x000fe2000c101924 */
[----:B------:R-:W-:Y:S01]  /*7ec0*/  ISETP.GT.AND P1, PT, R0, 0x8, P1 ;  /* 0x000000080000780c */ /* 0x000fe20000f24270 */
[-C--:B0-----:R-:W-:Y:S01]  /*7ed0*/  FMUL R11, R44, R154.reuse ;  /* 0x0000009a2c0b7220 */ /* 0x081fe20000400000 */
[C---:B------:R-:W-:Y:S01]  /*7ee0*/  ISETP.GT.AND P4, PT, R0.reuse, 0x8, P2 ;  /* 0x000000080000780c */ /* 0x040fe20001784270 */
[----:B------:R0:W-:Y:S01]  /*7ef0*/  @P5 STG.E desc[UR36][R4.64+0x80], R13 ;  /* 0x0000800d04005986 */ /* 0x0001e2000c101924 */
[----:B------:R-:W-:Y:S01]  /*7f00*/  ISETP.GT.AND P2, PT, R3, 0x29, PT ;  /* 0x000000290300780c */ /* 0x000fe20003f44270 */
[-C--:B------:R-:W-:Y:S01]  /*7f10*/  FMUL R73, R73, R154.reuse ;  /* 0x0000009a49497220 */ /* 0x080fe20000400000 */
[----:B------:R-:W-:Y:S01]  /*7f20*/  ISETP.GT.AND P5, PT, R0, RZ, P0 ;  /* 0x000000ff0000720c */ /* 0x000fe200007a4270 */
[-C--:B-1----:R-:W-:Y:S01]  /*7f30*/  FMUL R9, R42, R154.reuse ;  /* 0x0000009a2a097220 */ /* 0x082fe20000400000 */
[----:B------:R-:W-:Y:S01]  /*7f40*/  @P3 STG.E desc[UR36][R4.64+0x84], R41 ;  /* 0x0000842904003986 */ /* 0x000fe2000c101924 */
[----:B------:R-:W-:Y:S01]  /*7f50*/  ISETP.GT.AND P3, PT, R0, RZ, P2 ;  /* 0x000000ff0000720c */ /* 0x000fe20001764270 */
[-C--:B------:R-:W-:Y:S01]  /*7f60*/  FMUL R75, R75, R154.reuse ;  /* 0x0000009a4b4b7220 */ /* 0x080fe20000400000 */
[----:B------:R-:W-:Y:S01]  /*7f70*/  F2FP.TF32.F32.PACK_B R43, R43 ;  /* 0x0000002bff2b723e */ /* 0x000fe200024050ff */
[-C--:B------:R-:W-:Y:S01]  /*7f80*/  FMUL R77, R77, R154.reuse ;  /* 0x0000009a4d4d7220 */ /* 0x080fe20000400000 */
[----:B------:R-:W-:Y:S01]  /*7f90*/  F2FP.TF32.F32.PACK_B R9, R9 ;  /* 0x00000009ff09723e */ /* 0x000fe200024050ff */
[-C--:B------:R-:W-:Y:S01]  /*7fa0*/  FMUL R79, R79, R154.reuse ;  /* 0x0000009a4f4f7220 */ /* 0x080fe20000400000 */
[----:B------:R-:W-:Y:S01]  /*7fb0*/  F2FP.TF32.F32.PACK_B R11, R11 ;  /* 0x0000000bff0b723e */ /* 0x000fe200024050ff */
[-C--:B0-----:R-:W-:Y:S01]  /*7fc0*/  FMUL R13, R48, R154.reuse ;  /* 0x0000009a300d7220 */ /* 0x081fe20000400000 */
[----:B------:R-:W-:Y:S01]  /*7fd0*/  F2FP.TF32.F32.PACK_B R45, R45 ;  /* 0x0000002dff2d723e */ /* 0x000fe200024050ff */
[----:B------:R0:W-:Y:S01]  /*7fe0*/  @P1 STG.E desc[UR36][R6.64+0x80], R9 ;  /* 0x0000800906001986 */ /* 0x0001e2000c101924 */
[----:B------:R-:W-:Y:S01]  /*7ff0*/  ISETP.GT.AND P1, PT, R3, 0x30, PT ;  /* 0x000000300300780c */ /* 0x000fe20003f24270 */
[-C--:B------:R-:W-:Y:S01]  /*8000*/  FMUL R81, R81, R154.reuse ;  /* 0x0000009a51517220 */ /* 0x080fe20000400000 */
[C---:B------:R-:W-:Y:S01]  /*8010*/  ISETP.GT.AND P0, PT, R0.reuse, 0x8, P0 ;  /* 0x000000080000780c */ /* 0x040fe20000704270 */
[----:B------:R-:W-:Y:S01]  /*8020*/  @P4 STG.E desc[UR36][R6.64+0x84], R43 ;  /* 0x0000842b06004986 */ /* 0x000fe2000c101924 */
[C---:B------:R-:W-:Y:S01]  /*8030*/  ISETP.GT.AND P4, PT, R0.reuse, 0x8, P2 ;  /* 0x000000080000780c */ /* 0x040fe20001784270 */
[-C--:B------:R-:W-:Y:S01]  /*8040*/  FMUL R83, R83, R154.reuse ;  /* 0x0000009a53537220 */ /* 0x080fe20000400000 */
[----:B------:R-:W-:Y:S01]  /*8050*/  ISETP.GT.AND P2, PT, R3, 0x31, PT ;  /* 0x000000310300780c */ /* 0x000fe20003f44270 */
[----:B------:R1:W-:Y:S01]  /*8060*/  @P5 STG.E desc[UR36][R4.64+0xa0], R11 ;  /* 0x0000a00b04005986 */ /* 0x0003e2000c101924 */
[----:B------:R-:W-:Y:S01]  /*8070*/  ISETP.GT.AND P5, PT, R0, RZ, P1 ;  /* 0x000000ff0000720c */ /* 0x000fe20000fa4270 */
[-C--:B------:R-:W-:Y:S01]  /*8080*/  FMUL R85, R85, R154.reuse ;  /* 0x0000009a55557220 */ /* 0x080fe20000400000 */
[----:B------:R-:W-:Y:S01]  /*8090*/  F2FP.TF32.F32.PACK_B R47, R47 ;  /* 0x0000002fff2f723e */ /* 0x000fe200024050ff */
[-C--:B0-----:R-:W-:Y:S01]  /*80a0*/  FMUL R9, R46, R154.reuse ;  /* 0x0000009a2e097220 */ /* 0x081fe20000400000 */
        /* <DEDUP_REMOVED lines=9> */
[C---:B------:R-:W-:Y:S01]  /*8140*/  ISETP.GT.AND P1, PT, R0.reuse, 0x8, P1 ;  /* 0x000000080000780c */ /* 0x040fe20000f24270 */
[----:B------:R0:W-:Y:S01]  /*8150*/  @P0 STG.E desc[UR36][R6.64+0xa0], R9 ;  /* 0x0000a00906000986 */ /* 0x0001e2000c101924 */
[----:B------:R-:W-:Y:S01]  /*8160*/  ISETP.GT.AND P0, PT, R3, 0x38, PT ;  /* 0x000000380300780c */ /* 0x000fe20003f04270 */
[-C--:B------:R-:W-:Y:S01]  /*8170*/  FMUL R93, R93, R154.reuse ;  /* 0x0000009a5d5d7220 */ /* 0x080fe20000400000 */
[----:B------:R-:W-:Y:S01]  /*8180*/  F2FP.TF32.F32.PACK_B R51, R51 ;  /* 0x00000033ff33723e */ /* 0x000fe200024050ff */
        /* <DEDUP_REMOVED lines=10> */
[C---:B------:R-:W-:Y:S01]  /*8230*/  ISETP.GT.AND P3, PT, R0.reuse, RZ, P2 ;  /* 0x000000ff0000720c */ /* 0x040fe20001764270 */
[-C--:B------:R-:W-:Y:S01]  /*8240*/  FMUL R99, R99, R154.reuse ;  /* 0x0000009a63637220 */ /* 0x080fe20000400000 */
[----:B------:R-:W-:Y:S01]  /*8250*/  F2FP.TF32.F32.PACK_B R53, R53 ;  /* 0x00000035ff35723e */ /* 0x000fe200024050ff */
[-C--:B------:R-:W-:Y:S01]  /*8260*/  FMUL R101, R101, R154.reuse ;  /* 0x0000009a65657220 */ /* 0x080fe20000400000 */
[----:B------:R-:W-:Y:S01]  /*8270*/  F2FP.TF32.F32.PACK_B R9, R9 ;  /* 0x00000009ff09723e */ /* 0x000fe200024050ff */
[-C--:B------:R-:W-:Y:S01]  /*8280*/  FMUL R103, R103, R154.reuse ;  /* 0x0000009a67677220 */ /* 0x080fe20000400000 */
[----:B------:R-:W-:Y:S01]  /*8290*/  ISETP.GT.AND P0, PT, R0, 0x8, P0 ;  /* 0x000000080000780c */ /* 0x000fe20000704270 */
[-C--:B-1----:R-:W-:Y:S01]  /*82a0*/  FMUL R13, R56, R154.reuse ;  /* 0x0000009a380d7220 */ /* 0x082fe20000400000 */
[----:B------:R-:W-:Y:S01]  /*82b0*/  F2FP.TF32.F32.PACK_B R55, R55 ;  /* 0x00000037ff37723e */ /* 0x000fe200024050ff */
        /* <DEDUP_REMOVED lines=16> */
[----:B------:R-:W-:Y:S01]  /*83c0*/  ISETP.GT.AND P1, PT, R0, 0x8, P1 ;  /* 0x000000080000780c */ /* 0x000fe20000f24270 */
[-C--:B------:R-:W-:Y:S01]  /*83d0*/  FMUL R113, R113, R154.reuse ;  /* 0x0000009a71717220 */ /* 0x080fe20000400000 */
[----:B------:R-:W-:Y:S01]  /*83e0*/  F2FP.TF32.F32.PACK_B R9, R9 ;  /* 0x00000009ff09723e */ /* 0x000fe200024050ff */
[-C--:B------:R-:W-:Y:S01]  /*83f0*/  FMUL R115, R115, R154.reuse ;  /* 0x0000009a73737220 */ /* 0x080fe20000400000 */
[-C--:B-1----:R-:W-:Y:S01]  /*8400*/  FMUL R11, R60, R154.reuse ;  /* 0x0000009a3c0b7220 */ /* 0x082fe20000400000 */
[----:B------:R-:W-:Y:S01]  /*8410*/  F2FP.TF32.F32.PACK_B R59, R59 ;  /* 0x0000003bff3b723e */ /* 0x000fe200024050ff */
[-C--:B------:R-:W-:Y:S01]  /*8420*/  FMUL R117, R117, R154.reuse ;  /* 0x0000009a75757220 */ /* 0x080fe20000400000 */
        /* <DEDUP_REMOVED lines=58> */
[----:B0-----:R-:W-:Y:S01]  /*87d0*/  FMUL R9, R66, R154 ;  /* 0x0000009a42097220 */ /* 0x001fe20000400000 */
[----:B------:R-:W-:Y:S01]  /*87e0*/  @P3 STG.E desc[UR36][R4.64+0x144], R65 ;  /* 0x0001444104003986 */ /* 0x000fe2000c101924 */
[----:B------:R-:W-:-:S02]  /*87f0*/  ISETP.GT.AND P3, PT, R0, RZ, P2 ;  /* 0x000000ff0000720c */ /* 0x000fc40001764270 */
[----:B------:R-:W-:Y:S02]  /*8800*/  ISETP.GT.AND P0, PT, R0, 0x8, P0 ;  /* 0x000000080000780c */ /* 0x000fe40000704270 */
[----:B------:R-:W-:Y:S01]  /*8810*/  F2FP.TF32.F32.PACK_B R9, R9 ;  /* 0x00000009ff09723e */ /* 0x000fe200024050ff */
[----:B-1----:R-:W-:Y:S01]  /*8820*/  FMUL R13, R72, R154 ;  /* 0x0000009a480d7220 */ /* 0x002fe20000400000 */
[----:B------:R-:W-:-:S03]  /*8830*/  F2FP.TF32.F32.PACK_B R71, R71 ;  /* 0x00000047ff47723e */ /* 0x000fc600024050ff */
[----:B------:R0:W-:Y:S01]  /*8840*/  @P1 STG.E desc[UR36][R6.64+0x140], R9 ;  /* 0x0001400906001986 */ /* 0x0001e2000c101924 */
[C---:B------:R-:W-:Y:S02]  /*8850*/  ISETP.GT.AND P1, PT, R3.reuse, 0x60, PT ;  /* 0x000000600300780c */ /* 0x040fe40003f24270 */
[----:B------:R-:W-:Y:S01]  /*8860*/  F2FP.TF32.F32.PACK_B R13, R13 ;  /* 0x0000000dff0d723e */ /* 0x000fe200024050ff */
[----:B------:R-:W-:Y:S01]  /*8870*/  @P4 STG.E desc[UR36][R6.64+0x144], R67 ;  /* 0x0001444306004986 */ /* 0x000fe2000c101924 */
[C---:B------:R-:W-:Y:S02]  /*8880*/  ISETP.GT.AND P4, PT, R0.reuse, 0x8, P2 ;  /* 0x000000080000780c */ /* 0x040fe40001784270 */
[----:B------:R-:W-:Y:S01]  /*8890*/  ISETP.GT.AND P2, PT, R3, 0x61, PT ;  /* 0x000000610300780c */ /* 0x000fe20003f44270 */
[----:B------:R1:W-:Y:S01]  /*88a0*/  @P5 STG.E desc[UR36][R4.64+0x160], R11 ;  /* 0x0001600b04005986 */ /* 0x0003e2000c101924 */
[----:B------:R-:W-:Y:S02]  /*88b0*/  ISETP.GT.AND P5, PT, R0, RZ, P1 ;  /* 0x000000ff0000720c */ /* 0x000fe40000fa4270 */
        /* <DEDUP_REMOVED lines=257> */
[----:B------:R-:W-:Y:S01]  /*98d0*/  @P3 STG.E desc[UR36][R4.64+0x364], R133 ;  /* 0x0003648504003986 */ /* 0x000fe2000c101924 */
[----:B0-----:R-:W-:Y:S01]  /*98e0*/  FMUL R9, R134, R154 ;  /* 0x0000009a86097220 */ /* 0x001fe20000400000 */
[----:B------:R-:W-:-:S02]  /*98f0*/  ISETP.GT.AND P3, PT, R0, RZ, P2 ;  /* 0x000000ff0000720c */ /* 0x000fc40001764270 */
[----:B------:R-:W-:Y:S02]  /*9900*/  ISETP.GT.AND P1, PT, R0, 0x8, P1 ;  /* 0x000000080000780c */ /* 0x000fe40000f24270 */
[----:B------:R-:W-:Y:S01]  /*9910*/  F2FP.TF32.F32.PACK_B R9, R9 ;  /* 0x00000009ff09723e */ /* 0x000fe200024050ff */
[----:B-1----:R-:W-:Y:S01]  /*9920*/  FMUL R11, R140, R154 ;  /* 0x0000009a8c0b7220 */ /* 0x002fe20000400000 */
[----:B------:R-:W-:-:S03]  /*9930*/  F2FP.TF32.F32.PACK_B R139, R139 ;  /* 0x0000008bff8b723e */ /* 0x000fc600024050ff */
[----:B------:R0:W-:Y:S01]  /*9940*/  @P0 STG.E desc[UR36][R6.64+0x360], R9 ;  /* 0x0003600906000986 */ /* 0x0001e2000c101924 */
[----:B------:R-:W-:Y:S02]  /*9950*/  F2FP.TF32.F32.PACK_B R141, R141 ;  /* 0x0000008dff8d723e */ /* 0x000fe400024050ff */
[----:B------:R-:W-:Y:S01]  /*9960*/  F2FP.TF32.F32.PACK_B R11, R11 ;  /* 0x0000000bff0b723e */ /* 0x000fe200024050ff */
[----:B------:R-:W-:Y:S01]  /*9970*/  @P4 STG.E desc[UR36][R6.64+0x364], R135 ;  /* 0x0003648706004986 */ /* 0x000fe2000c101924 */
[C---:B------:R-:W-:Y:S02]  /*9980*/  ISETP.GT.AND P4, PT, R3.reuse, 0xe8, PT ;  /* 0x000000e80300780c */ /* 0x040fe40003f84270 */
[----:B------:R-:W-:Y:S01]  /*9990*/  F2FP.TF32.F32.PACK_B R143, R143 ;  /* 0x0000008fff8f723e */ /* 0x000fe200024050ff */
[----:B------:R1:W-:Y:S01]  /*99a0*/  @P5 STG.E desc[UR36][R4.64+0x380], R13 ;  /* 0x0003800d04005986 */ /* 0x0003e2000c101924 */
[----:B------:R-:W-:Y:S02]  /*99b0*/  ISETP.GT.AND P5, PT, R3, 0xe9, PT ;  /* 0x000000e90300780c */ /* 0x000fe40003fa4270 */
[----:B------:R-:W-:Y:S01]  /*99c0*/  F2FP.TF32.F32.PACK_B R145, R145 ;  /* 0x00000091ff91723e */ /* 0x000fe200024050ff */
[----:B------:R-:W-:Y:S01]  /*99d0*/  @P3 STG.E desc[UR36][R4.64+0x384], R137 ;  /* 0x0003848904003986 */ /* 0x000fe2000c101924 */
[----:B------:R-:W-:Y:S01]  /*99e0*/  ISETP.GT.AND P3, PT, R0, 0x8, P2 ;  /* 0x000000080000780c */ /* 0x000fe20001764270 */
[----:B0-----:R-:W-:Y:S01]  /*99f0*/  FMUL R9, R138, R154 ;  /* 0x0000009a8a097220 */ /* 0x001fe20000400000 */
[----:B------:R-:W-:-:S02]  /*9a00*/  ISETP.GT.AND P2, PT, R0, RZ, P4 ;  /* 0x000000ff0000720c */ /* 0x000fc40002744270 */
[C---:B------:R-:W-:Y:S02]  /*9a10*/  ISETP.GT.AND P0, PT, R0.reuse, RZ, P5 ;  /* 0x000000ff0000720c */ /* 0x040fe40002f04270 */
[----:B------:R-:W-:Y:S01]  /*9a20*/  ISETP.GT.AND P4, PT, R0, 0x8, P4 ;  /* 0x000000080000780c */ /* 0x000fe20002784270 */
[----:B-1----:R-:W-:Y:S01]  /*9a30*/  FMUL R13, R142, R154 ;  /* 0x0000009a8e0d7220 */ /* 0x002fe20000400000 */
[----:B------:R-:W-:Y:S02]  /*9a40*/  ISETP.GT.AND P5, PT, R0, 0x8, P5 ;  /* 0x000000080000780c */ /* 0x000fe40002fa4270 */
[----:B------:R-:W-:Y:S02]  /*9a50*/  F2FP.TF32.F32.PACK_B R9, R9 ;  /* 0x00000009ff09723e */ /* 0x000fe400024050ff */
[----:B------:R-:W-:Y:S02]  /*9a60*/  F2FP.TF32.F32.PACK_B R13, R13 ;  /* 0x0000000dff0d723e */ /* 0x000fe400024050ff */
[----:B------:R-:W-:Y:S01]  /*9a70*/  F2FP.TF32.F32.PACK_B R147, R147 ;  /* 0x00000093ff93723e */ /* 0x000fe200024050ff */
[----:B------:R0:W-:Y:S01]  /*9a80*/  @P1 STG.E desc[UR36][R6.64+0x380], R9 ;  /* 0x0003800906001986 */ /* 0x0001e2000c101924 */
[----:B------:R-:W-:-:S02]  /*9a90*/  ISETP.GT.AND P1, PT, R3, 0xf8, PT ;  /* 0x000000f80300780c */ /* 0x000fc40003f24270 */
[----:B------:R-:W-:Y:S01]  /*9aa0*/  F2FP.TF32.F32.PACK_B R149, R149 ;  /* 0x00000095ff95723e */ /* 0x000fe200024050ff */
[----:B------:R-:W-:Y:S01]  /*9ab0*/  @P3 STG.E desc[UR36][R6.64+0x384], R139 ;  /* 0x0003848b06003986 */ /* 0x000fe2000c101924 */
[C---:B------:R-:W-:Y:S02]  /*9ac0*/  ISETP.GT.AND P3, PT, R3.reuse, 0xf0, PT ;  /* 0x000000f00300780c */ /* 0x040fe40003f64270 */
[----:B------:R-:W-:Y:S01]  /*9ad0*/  F2FP.TF32.F32.PACK_B R151, R151 ;  /* 0x00000097ff97723e */ /* 0x000fe200024050ff */
[----:B------:R1:W-:Y:S01]  /*9ae0*/  @P2 STG.E desc[UR36][R4.64+0x3a0], R11 ;  /* 0x0003a00b04002986 */ /* 0x0003e2000c101924 */
[----:B------:R-:W-:-:S03]  /*9af0*/  ISETP.GT.AND P2, PT, R3, 0xf1, PT ;  /* 0x000000f10300780c */ /* 0x000fc60003f44270 */
[----:B------:R-:W-:Y:S01]  /*9b00*/  @P0 STG.E desc[UR36][R4.64+0x3a4], R141 ;  /* 0x0003a48d04000986 */ /* 0x000fe2000c101924 */
[----:B------:R-:W-:Y:S01]  /*9b10*/  ISETP.GT.AND P0, PT, R3, 0xf9, PT ;  /* 0x000000f90300780c */ /* 0x000fe20003f04270 */
[-C--:B------:R-:W-:Y:S01]  /*9b20*/  FMUL R3, R144, R154.reuse ;  /* 0x0000009a90037220 */ /* 0x080fe20000400000 */
[-C--:B0-----:R-:W-:Y:S01]  /*9b30*/  FMUL R9, R146, R154.reuse ;  /* 0x0000009a92097220 */ /* 0x081fe20000400000 */
[----:B------:R0:W-:Y:S01]  /*9b40*/  @P4 STG.E desc[UR36][R6.64+0x3a0], R13 ;  /* 0x0003a00d06004986 */ /* 0x0001e2000c101924 */
[C---:B------:R-:W-:Y:S02]  /*9b50*/  ISETP.GT.AND P4, PT, R0.reuse, RZ, P2 ;  /* 0x000000ff0000720c */ /* 0x040fe40001784270 */
[----:B------:R-:W-:Y:S01]  /*9b60*/  F2FP.TF32.F32.PACK_B R3, R3 ;  /* 0x00000003ff03723e */ /* 0x000fe200024050ff */
[----:B------:R-:W-:Y:S01]  /*9b70*/  @P5 STG.E desc[UR36][R6.64+0x3a4], R143 ;  /* 0x0003a48f06005986 */ /* 0x000fe2000c101924 */
[----:B------:R-:W-:Y:S01]  /*9b80*/  ISETP.GT.AND P5, PT, R0, RZ, P3 ;  /* 0x000000ff0000720c */ /* 0x000fe20001fa4270 */
[----:B-1----:R-:W-:Y:S01]  /*9b90*/  FMUL R11, R148, R154 ;  /* 0x0000009a940b7220 */ /* 0x002fe20000400000 */
[----:B------:R-:W-:-:S02]  /*9ba0*/  ISETP.GT.AND P3, PT, R0, 0x8, P3 ;  /* 0x000000080000780c */ /* 0x000fc40001f64270 */
[----:B------:R-:W-:Y:S02]  /*9bb0*/  ISETP.GT.AND P2, PT, R0, 0x8, P2 ;  /* 0x000000080000780c */ /* 0x000fe40001744270 */
[----:B------:R-:W-:Y:S01]  /*9bc0*/  F2FP.TF32.F32.PACK_B R9, R9 ;  /* 0x00000009ff09723e */ /* 0x000fe200024050ff */
[----:B0-----:R-:W-:Y:S01]  /*9bd0*/  FMUL R13, R150, R154 ;  /* 0x0000009a960d7220 */ /* 0x001fe20000400000 */
[----:B------:R-:W-:-:S04]  /*9be0*/  F2FP.TF32.F32.PACK_B R11, R11 ;  /* 0x0000000bff0b723e */ /* 0x000fc800024050ff */
[----:B------:R-:W-:Y:S01]  /*9bf0*/  F2FP.TF32.F32.PACK_B R13, R13 ;  /* 0x0000000dff0d723e */ /* 0x000fe200024050ff */
[----:B------:R-:W-:Y:S01]  /*9c00*/  @P5 STG.E desc[UR36][R4.64+0x3c0], R3 ;  /* 0x0003c00304005986 */ /* 0x000fe2000c101924 */
[C---:B------:R-:W-:Y:S02]  /*9c10*/  ISETP.GT.AND P5, PT, R0.reuse, RZ, P1 ;  /* 0x000000ff0000720c */ /* 0x040fe40000fa4270 */
[C---:B------:R-:W-:Y:S01]  /*9c20*/  ISETP.GT.AND P1, PT, R0.reuse, 0x8, P1 ;  /* 0x000000080000780c */ /* 0x040fe20000f24270 */
[----:B------:R-:W-:Y:S01]  /*9c30*/  @P4 STG.E desc[UR36][R4.64+0x3c4], R145 ;  /* 0x0003c49104004986 */ /* 0x000fe2000c101924 */
[C---:B------:R-:W-:Y:S02]  /*9c40*/  ISETP.GT.AND P4, PT, R0.reuse, RZ, P0 ;  /* 0x000000ff0000720c */ /* 0x040fe40000784270 */
[----:B------:R-:W-:Y:S01]  /*9c50*/  ISETP.GT.AND P0, PT, R0, 0x8, P0 ;  /* 0x000000080000780c */ /* 0x000fe20000704270 */
[----:B------:R-:W-:Y:S04]  /*9c60*/  @P3 STG.E desc[UR36][R6.64+0x3c0], R9 ;  /* 0x0003c00906003986 */ /* 0x000fe8000c101924 */
[----:B------:R-:W-:Y:S04]  /*9c70*/  @P2 STG.E desc[UR36][R6.64+0x3c4], R147 ;  /* 0x0003c49306002986 */ /* 0x000fe8000c101924 */
[----:B------:R-:W-:Y:S04]  /*9c80*/  @P5 STG.E desc[UR36][R4.64+0x3e0], R11 ;  /* 0x0003e00b04005986 */ /* 0x000fe8000c101924 */
[----:B------:R0:W-:Y:S02]  /*9c90*/  @P4 STG.E desc[UR36][R4.64+0x3e4], R149 ;  /* 0x0003e49504004986 */ /* 0x0001e4000c101924 */
[----:B0-----:R-:W-:-:S02]  /*9ca0*/  @P1 IMAD.MOV.U32 R4, RZ, RZ, R6 ;  /* 0x000000ffff041224 */ /* 0x001fc400078e0006 */
[----:B------:R-:W-:-:S05]  /*9cb0*/  @P1 IMAD.MOV.U32 R5, RZ, RZ, R7 ;  /* 0x000000ffff051224 */ /* 0x000fca00078e0007 */
[----:B------:R0:W-:Y:S04]  /*9cc0*/  @P1 STG.E desc[UR36][R4.64+0x3e0], R13 ;  /* 0x0003e00d04001986 */ /* 0x0001e8000c101924 */
[----:B------:R0:W-:Y:S02]  /*9cd0*/  @P0 STG.E desc[UR36][R6.64+0x3e4], R151 ;  /* 0x0003e49706000986 */ /* 0x0001e4000c101924 */
.L_x_282:
[----:B------:R-:W-:Y:S05]  /*9ce0*/  BSYNC B0 ;  /* 0x0000000000007941 */ /* 0x000fea0003800000 */
.L_x_28:
[----:B------:R-:W-:Y:S01]  /*9cf0*/  ULDC UR4, c[0x0][0xc] ;  /* 0x0000030000047ab9 */ /* 0x000fe20000000800 */
[----:B------:R-:W-:Y:S01]  /*9d00*/  ULDC UR5, c[0x0][0x10] ;  /* 0x0000040000057ab9 */ /* 0x000fe20000000800 */
[----:B0-----:R-:W0:Y:S01]  /*9d10*/  LDC R3, c[0x0][0x14] ;  /* 0x00000500ff037b82 */ /* 0x001e220000000800 */
[----:B------:R-:W-:Y:S01]  /*9d20*/  UIMAD.WIDE.U32 UR4, UR4, UR5, URZ ;  /* 0x00000005040472a5 */ /* 0x000fe2000f8e003f */
[----:B------:R-:W-:Y:S01]  /*9d30*/  PRMT R0, RZ, 0x7610, R0 ;  /* 0x00007610ff007816 */ /* 0x000fe20000000000 */
[----:B-----5:R-:W-:Y:S02]  /*9d40*/  IMAD.MOV.U32 R152, RZ, RZ, -0x1 ;  /* 0xffffffffff987424 */ /* 0x020fe400078e00ff */
[----:B------:R-:W-:Y:S02]  /*9d50*/  IMAD.MOV.U32 R23, RZ, RZ, -0x1 ;  /* 0xffffffffff177424 */ /* 0x000fe400078e00ff */
[----:B0-----:R-:W-:-:S04]  /*9d60*/  IMAD.WIDE.U32 R16, R3, UR4, R16 ;  /* 0x0000000403107c25 */ /* 0x001fc8000f8e0010 */
[----:B------:R-:W-:Y:S01]  /*9d70*/  IMAD R3, R3, UR5, RZ ;  /* 0x0000000503037c24 */ /* 0x000fe2000f8e02ff */
[----:B------:R-:W-:Y:S02]  /*9d80*/  ULDC.64 UR4, c[0x0][0x650] ;  /* 0x0001940000047ab9 */ /* 0x000fe40000000a00 */
[----:B------:R-:W-:Y:S01]  /*9d90*/  ISETP.GE.U32.AND P0, PT, R16, UR4, PT ;  /* 0x0000000410007c0c */ /* 0x000fe2000bf06070 */
[----:B------:R-:W-:-:S05]  /*9da0*/  IMAD.IADD R17, R17, 0x1, R3 ;  /* 0x0000000111117824 */ /* 0x000fca00078e0203 */
[----:B------:R-:W-:-:S13]  /*9db0*/  ISETP.GE.U32.AND.EX P0, PT, R17, UR5, PT, P0 ;  /* 0x0000000511007c0c */ /* 0x000fda000bf06100 */
[----:B------:R-:W-:Y:S05]  /*9dc0*/  @P0 BRA `(.L_x_283) ;  /* 0x0000000400640947 */ /* 0x000fea0003800000 */
[----:B------:R-:W0:Y:S01]  /*9dd0*/  S2R R12, SR_CTAID.X ;  /* 0x00000000000c7919 */ /* 0x000e220000002500 */
[----:B----4-:R-:W4:Y:S01]  /*9de0*/  LDC.64 R10, c[0x0][0x628] ;  /* 0x00018a00ff0a7b82 */ /* 0x010f220000000a00 */
[----:B------:R-:W-:Y:S01]  /*9df0*/  ULDC UR4, c[0x0][0x150] ;  /* 0x0000540000047ab9 */ /* 0x000fe20000000800 */
[----:B-123--:R-:W-:Y:S01]  /*9e00*/  IMAD.MOV.U32 R8, RZ, RZ, R16 ;  /* 0x000000ffff087224 */ /* 0x00efe200078e0010 */
[----:B------:R-:W1:Y:S01]  /*9e10*/  S2R R24, SR_CTAID.Y ;  /* 0x0000000000187919 */ /* 0x000e620000002600 */
[----:B------:R-:W-:-:S04]  /*9e20*/  IMAD.MOV.U32 R9, RZ, RZ, R17 ;  /* 0x000000ffff097224 */ /* 0x000fc800078e0011 */
[----:B------:R-:W2:Y:S08]  /*9e30*/  LDC R21, c[0x0][0x144] ;  /* 0x00005100ff157b82 */ /* 0x000eb00000000800 */
[----:B------:R-:W3:Y:S08]  /*9e40*/  LDC R0, c[0x0][0x630] ;  /* 0x00018c00ff007b82 */ /* 0x000ef00000000800 */
[----:B------:R-:W1:Y:S01]  /*9e50*/  LDC.64 R14, c[0x0][0x620] ;  /* 0x00018800ff0e7b82 */ /* 0x000e620000000a00 */
[----:B----4-:R-:W-:-:S04]  /*9e60*/  ISETP.NE.U32.AND P0, PT, R10, RZ, PT ;  /* 0x000000ff0a00720c */ /* 0x010fc80003f05070 */
[----:B------:R-:W-:Y:S02]  /*9e70*/  ISETP.NE.AND.EX P0, PT, R11, RZ, PT, P0 ;  /* 0x000000ff0b00720c */ /* 0x000fe40003f05300 */
[----:B0-----:R-:W-:-:S05]  /*9e80*/  I2FP.F32.U32 R3, R12 ;  /* 0x0000000c00037245 */ /* 0x001fca0000201000 */
[----:B------:R-:W-:-:S04]  /*9e90*/  FMUL R3, R3, UR4 ;  /* 0x0000000403037c20 */ /* 0x000fc80008400000 */
[----:B------:R0:W4:Y:S02]  /*9ea0*/  F2I.U32.TRUNC.NTZ R20, R3 ;  /* 0x0000000300147305 */ /* 0x000124000020f000 */
[----:B--23--:R-:W-:Y:S05]  /*9eb0*/  @!P0 BRA `(.L_x_284) ;  /* 0x0000000000288947 */ /* 0x00cfea0003800000 */
[----:B0-----:R-:W0:Y:S02]  /*9ec0*/  LDC R3, c[0x0][0x634] ;  /* 0x00018d00ff037b82 */ /* 0x001e240000000800 */
        /* <DEDUP_REMOVED lines=9> */
.L_x_284:
[----:B------:R-:W2:Y:S01]  /*9f60*/  LDC.64 R30, c[0x0][0x640] ;  /* 0x00019000ff1e7b82 */ /* 0x000ea20000000a00 */
[-CC-:B------:R-:W-:Y:S01]  /*9f70*/  SHF.R.U64 R23, R8, R0.reuse, R9.reuse ;  /* 0x0000000008177219 */ /* 0x180fe20000001209 */
[----:B----4-:R-:W-:Y:S01]  /*9f80*/  IMAD.MOV R20, RZ, RZ, -R20 ;  /* 0x000000ffff147224 */ /* 0x010fe200078e0a14 */
[----:B------:R-:W-:Y:S01]  /*9f90*/  SHF.R.U32.HI R0, RZ, R0, R9 ;  /* 0x00000000ff007219 */ /* 0x000fe20000011609 */
[----:B------:R-:W-:Y:S01]  /*9fa0*/  ULDC UR4, c[0x0][0x154] ;  /* 0x0000550000047ab9 */ /* 0x000fe20000000800 */
[----:B0-----:R-:W-:Y:S01]  /*9fb0*/  IADD3 R3, P0, RZ, -R23, RZ ;  /* 0x80000017ff037210 */ /* 0x001fe20007f1e0ff */
[----:B------:R-:W-:Y:S02]  /*9fc0*/  IMAD R26, R21, R20, R12 ;  /* 0x00000014151a7224 */ /* 0x000fe400078e020c */
[----:B------:R-:W0:Y:S01]  /*9fd0*/  LDC R6, c[0x0][0x618] ;  /* 0x00018600ff067b82 */ /* 0x000e220000000800 */
[----:B------:R-:W-:Y:S02]  /*9fe0*/  IMAD.MOV.U32 R7, RZ, RZ, 0x1 ;  /* 0x00000001ff077424 */ /* 0x000fe400078e00ff */
[----:B------:R-:W-:-:S04]  /*9ff0*/  IMAD.X R5, RZ, RZ, ~R0, P0 ;  /* 0x000000ffff057224 */ /* 0x000fc800000e0e00 */
[-C--:B-1----:R-:W-:Y:S01]  /*a000*/  IMAD R0, R5, R14.reuse, RZ ;  /* 0x0000000e05007224 */ /* 0x082fe200078e02ff */
[----:B------:R-:W1:Y:S01]  /*a010*/  LDC R8, c[0x0][0x608] ;  /* 0x00018200ff087b82 */ /* 0x000e620000000800 */
[----:B------:R-:W-:-:S04]  /*a020*/  IMAD.WIDE.U32 R4, R3, R14, R16 ;  /* 0x0000000e03047225 */ /* 0x000fc800078e0010 */
[----:B------:R-:W-:Y:S01]  /*a030*/  IMAD R3, R3, R15, R0 ;  /* 0x0000000f03037224 */ /* 0x000fe200078e0200 */
[----:B------:R-:W-:Y:S02]  /*a040*/  I2FP.F32.U32 R0, R24 ;  /* 0x0000001800007245 */ /* 0x000fe40000201000 */
[----:B------:R-:W3:Y:S01]  /*a050*/  LDC R28, c[0x0][0x658] ;  /* 0x00019600ff1c7b82 */ /* 0x000ee20000000800 */
[----:B------:R-:W-:Y:S01]  /*a060*/  IMAD.IADD R3, R5, 0x1, R3 ;  /* 0x0000000105037824 */ /* 0x000fe200078e0203 */
[----:B--2---:R-:W-:Y:S01]  /*a070*/  ISETP.NE.U32.AND P0, PT, R30, RZ, PT ;  /* 0x000000ff1e00720c */ /* 0x004fe20003f05070 */
[----:B------:R-:W-:Y:S01]  /*a080*/  FMUL R0, R0, UR4 ;  /* 0x0000000400007c20 */ /* 0x000fe20008400000 */
[----:B------:R-:W-:Y:S02]  /*a090*/  IMAD.MOV.U32 R5, RZ, RZ, -0x1 ;  /* 0xffffffffff057424 */ /* 0x000fe400078e00ff */
[----:B------:R-:W-:Y:S01]  /*a0a0*/  ISETP.NE.AND.EX P0, PT, R31, RZ, PT, P0 ;  /* 0x000000ff1f00720c */ /* 0x000fe20003f05300 */
[----:B------:R2:W4:Y:S01]  /*a0b0*/  F2I.U32.TRUNC.NTZ R13, R0 ;  /* 0x00000000000d7305 */ /* 0x000522000020f000 */
[----:B------:R-:W2:Y:S01]  /*a0c0*/  LDC R15, c[0x0][0x148] ;  /* 0x00005200ff0f7b82 */ /* 0x000ea20000000800 */
[----:B0-----:R-:W-:-:S02]  /*a0d0*/  SHF.R.U64 R12, R4, R6, R3 ;  /* 0x00000006040c7219 */ /* 0x001fc40000001203 */
[----:B------:R-:W-:-:S05]  /*a0e0*/  SHF.R.U32.HI R3, RZ, R6, R3 ;  /* 0x00000006ff037219 */ /* 0x000fca0000011603 */
[----:B------:R-:W0:Y:S01]  /*a0f0*/  LDC R20, c[0x0][0x600] ;  /* 0x00018000ff147b82 */ /* 0x000e220000000800 */
[-CC-:B-1----:R-:W-:Y:S02]  /*a100*/  SHF.R.U64 R10, R12, R8.reuse, R3.reuse ;  /* 0x000000080c0a7219 */ /* 0x182fe40000001203 */
[----:B------:R-:W-:-:S05]  /*a110*/  SHF.R.U32.HI R3, RZ, R8, R3 ;  /* 0x00000008ff037219 */ /* 0x000fca0000011603 */
[----:B------:R-:W1:Y:S01]  /*a120*/  LDC R21, c[0x0][0x648] ;  /* 0x00019200ff157b82 */ /* 0x000e620000000800 */
[-C--:B---3--:R-:W-:Y:S02]  /*a130*/  SHF.L.U32 R4, R5, R28.reuse, RZ ;  /* 0x0000001c05047219 */ /* 0x088fe400000006ff */
[-CC-:B------:R-:W-:Y:S02]  /*a140*/  SHF.R.U64 R14, R10, R28.reuse, R3.reuse ;  /* 0x0000001c0a0e7219 */ /* 0x180fe40000001203 */
[----:B------:R-:W-:Y:S02]  /*a150*/  SHF.R.U32.HI R5, RZ, R28, R3 ;  /* 0x0000001cff057219 */ /* 0x000fe40000011603 */
[----:B------:R-:W-:Y:S01]  /*a160*/  LOP3.LUT R153, RZ, R4, RZ, 0x33, !PT ;  /* 0x00000004ff997212 */ /* 0x000fe200078e33ff */
[----:B------:R-:W3:Y:S01]  /*a170*/  LDC R25, c[0x0][0x638] ;  /* 0x00018e00ff197b82 */ /* 0x000ee20000000800 */
[----:B------:R-:W-:Y:S01]  /*a180*/  SHF.L.U32 R28, R7, R28, RZ ;  /* 0x0000001c071c7219 */ /* 0x000fe200000006ff */
[----:B------:R-:W-:-:S06]  /*a190*/  IMAD.MOV.U32 R4, RZ, RZ, R14 ;  /* 0x000000ffff047224 */ /* 0x000fcc00078e000e */
[----:B------:R-:W0:Y:S01]  /*a1a0*/  LDC R27, c[0x0][0x610] ;  /* 0x00018400ff1b7b82 */ /* 0x000e220000000800 */
[----:B----4-:R-:W-:Y:S05]  /*a1b0*/  @!P0 BRA `(.L_x_285) ;  /* 0x0000000000288947 */ /* 0x010fea0003800000 */
[----:B------:R-:W4:Y:S02]  /*a1c0*/  LDC R3, c[0x0][0x64c] ;  /* 0x00019300ff037b82 */ /* 0x000f240000000800 */
[----:B----4-:R-:W-:-:S05]  /*a1d0*/  IADD3 R3, P0, R14, R3, RZ ;  /* 0x000000030e037210 */ /* 0x010fca0007f1e0ff */
        /* <DEDUP_REMOVED lines=8> */
.L_x_285:
[----:B------:R-:W-:Y:S01]  /*a260*/  ISETP.NE.AND P0, PT, R2, 0x1, PT ;  /* 0x000000010200780c */ /* 0x000fe20003f05270 */
[----:B------:R-:W-:Y:S01]  /*a270*/  IMAD.MOV R13, RZ, RZ, -R13 ;  /* 0x000000ffff0d7224 */ /* 0x000fe200078e0a0d */
[----:B-12---:R-:W-:Y:S01]  /*a280*/  SHF.R.U64 R0, R4, R21, R5 ;  /* 0x0000001504007219 */ /* 0x006fe20000001205 */
[----:B0-----:R-:W-:Y:S01]  /*a290*/  VIADD R5, R20, 0xffffffff ;  /* 0xffffffff14057836 */ /* 0x001fe20000000000 */
[----:B------:R-:W-:-:S03]  /*a2a0*/  LOP3.LUT R153, R10, R153, RZ, 0xc0, !PT ;  /* 0x000000990a997212 */ /* 0x000fc600078ec0ff */
[----:B------:R-:W-:Y:S01]  /*a2b0*/  IMAD.MOV R3, RZ, RZ, -R0 ;  /* 0x000000ffff037224 */ /* 0x000fe200078e0a00 */
[----:B------:R-:W-:Y:S01]  /*a2c0*/  LOP3.LUT R5, R12, R5, RZ, 0xc0, !PT ;  /* 0x000000050c057212 */ /* 0x000fe200078ec0ff */
[----:B------:R-:W-:Y:S02]  /*a2d0*/  IMAD R153, R28, R0, R153 ;  /* 0x000000001c997224 */ /* 0x000fe400078e0299 */
[----:B---3--:R-:W-:Y:S02]  /*a2e0*/  IMAD R0, R3, R25, R14 ;  /* 0x0000001903007224 */ /* 0x008fe400078e020e */
[----:B------:R-:W-:Y:S02]  /*a2f0*/  @P0 IMAD R26, R15, R13, R24 ;  /* 0x0000000d0f1a0224 */ /* 0x000fe400078e0218 */
[----:B------:R-:W-:Y:S02]  /*a300*/  IMAD R4, R0, R20, R5 ;  /* 0x0000001400047224 */ /* 0x000fe400078e0205 */
[----:B------:R-:W-:-:S02]  /*a310*/  IMAD R153, R153, R27, R26 ;  /* 0x0000001b99997224 */ /* 0x000fc400078e021a */
[----:B------:R-:W-:-:S03]  /*a320*/  IMAD.MOV.U32 R3, RZ, RZ, 0x1 ;  /* 0x00000001ff037424 */ /* 0x000fc600078e00ff */
[----:B------:R-:W-:Y:S02]  /*a330*/  SEL R152, R4, R153, !P0 ;  /* 0x0000009904987207 */ /* 0x000fe40004000000 */
[----:B------:R-:W-:Y:S02]  /*a340*/  PRMT R0, R3, 0x7610, R0 ;  /* 0x0000761003007816 */ /* 0x000fe40000000000 */
[----:B------:R-:W-:-:S07]  /*a350*/  SEL R153, R153, R4, !P0 ;  /* 0x0000000499997207 */ /* 0x000fce0004000000 */
.L_x_283:
[----:B------:R-:W-:-:S13]  /*a360*/  LOP3.LUT P0, RZ, R0, 0xff, RZ, 0xc0, !PT ;  /* 0x000000ff00ff7812 */ /* 0x000fda000780c0ff */
[----:B------:R-:W-:Y:S05]  /*a370*/  @P0 BRA `(.L_x_286) ;  /* 0xffffff6800f40947 */ /* 0x000fea000383ffff */
[----:B------:R-:W-:Y:S05]  /*a380*/  EXIT ;  /* 0x000000000000794d */ /* 0x000fea0003800000 */
.L_x_3:
[----:B0-----:R-:W-:Y:S01]  /*a390*/  ULDC.64 UR4, c[0x0][0x650] ;  /* 0x0001940000047ab9 */ /* 0x001fe20000000a00 */
        /* <DEDUP_REMOVED lines=25> */
.L_x_288:
[--C-:B------:R-:W-:Y:S01]  /*a530*/  SHF.R.U64 R12, R10, R14, R11.reuse ;  /* 0x0000000e0a0c7219 */ /* 0x100fe2000000120b */
[----:B------:R-:W0:Y:S01]  /*a540*/  LDC R22, c[0x0][0x618] ;  /* 0x00018600ff167b82 */ /* 0x000e220000000800 */
[----:B------:R-:W-:Y:S01]  /*a550*/  I2FP.F32.U32 R6, R4 ;  /* 0x0000000400067245 */ /* 0x000fe20000201000 */
[----:B------:R-:W-:Y:S01]  /*a560*/  ULDC UR4, c[0x0][0x150] ;  /* 0x0000540000047ab9 */ /* 0x000fe20000000800 */
[----:B------:R-:W-:Y:S02]  /*a570*/  SHF.R.U32.HI R5, RZ, R14, R11 ;  /* 0x0000000eff057219 */ /* 0x000fe4000001160b */
[----:B------:R-:W-:Y:S01]  /*a580*/  IADD3 R9, P0, RZ, -R12, RZ ;  /* 0x8000000cff097210 */ /* 0x000fe20007f1e0ff */
[----:B------:R-:W-:Y:S01]  /*a590*/  FMUL R11, R6, UR4 ;  /* 0x00000004060b7c20 */ /* 0x000fe20008400000 */
[----:B------:R-:W-:Y:S01]  /*a5a0*/  ULDC UR4, c[0x0][0x154] ;  /* 0x0000550000047ab9 */ /* 0x000fe20000000800 */
[----:B------:R-:W1:Y:S02]  /*a5b0*/  LDC.64 R24, c[0x0][0x640] ;  /* 0x00019000ff187b82 */ /* 0x000e640000000a00 */
[----:B------:R-:W-:-:S02]  /*a5c0*/  IMAD.X R5, RZ, RZ, ~R5, P0 ;  /* 0x000000ffff057224 */ /* 0x000fc400000e0e05 */
[----:B------:R-:W2:Y:S01]  /*a5d0*/  F2I.U32.TRUNC.NTZ R11, R11 ;  /* 0x0000000b000b7305 */ /* 0x000ea2000020f000 */
[----:B------:R-:W-:-:S03]  /*a5e0*/  IMAD.WIDE.U32 R6, R9, R20, R16 ;  /* 0x0000001409067225 */ /* 0x000fc600078e0010 */
[----:B------:R-:W3:Y:S01]  /*a5f0*/  LDC R13, c[0x0][0x144] ;  /* 0x00005100ff0d7b82 */ /* 0x000ee20000000800 */
[----:B------:R-:W-:-:S04]  /*a600*/  IMAD R8, R5, R20, RZ ;  /* 0x0000001405087224 */ /* 0x000fc800078e02ff */
[----:B------:R-:W-:Y:S02]  /*a610*/  IMAD R5, R9, R21, R8 ;  /* 0x0000001509057224 */ /* 0x000fe400078e0208 */
[----:B------:R-:W-:Y:S01]  /*a620*/  IMAD.MOV.U32 R8, RZ, RZ, -0x1 ;  /* 0xffffffffff087424 */ /* 0x000fe200078e00ff */
[----:B------:R-:W4:Y:S01]  /*a630*/  LDC R14, c[0x0][0x608] ;  /* 0x00018200ff0e7b82 */ /* 0x000f220000000800 */
[----:B------:R-:W-:Y:S01]  /*a640*/  IMAD.IADD R5, R7, 0x1, R5 ;  /* 0x0000000107057824 */ /* 0x000fe200078e0205 */
[----:B------:R-:W-:-:S04]  /*a650*/  I2FP.F32.U32 R7, R3 ;  /* 0x0000000300077245 */ /* 0x000fc80000201000 */
[-C--:B0-----:R-:W-:Y:S01]  /*a660*/  SHF.R.U64 R10, R6, R22.reuse, R5 ;  /* 0x00000016060a7219 */ /* 0x081fe20000001205 */
[----:B--2---:R-:W-:Y:S01]  /*a670*/  IMAD.MOV R6, RZ, RZ, -R11 ;  /* 0x000000ffff067224 */ /* 0x004fe200078e0a0b */
[----:B------:R-:W0:Y:S01]  /*a680*/  LDC R9, c[0x0][0x658] ;  /* 0x00019600ff097b82 */ /* 0x000e220000000800 */
[----:B-1----:R-:W-:Y:S01]  /*a690*/  ISETP.NE.U32.AND P0, PT, R24, RZ, PT ;  /* 0x000000ff1800720c */ /* 0x002fe20003f05070 */
[----:B------:R-:W-:Y:S01]  /*a6a0*/  FMUL R7, R7, UR4 ;  /* 0x0000000407077c20 */ /* 0x000fe20008400000 */
[----:B------:R-:W-:Y:S02]  /*a6b0*/  SHF.R.U32.HI R5, RZ, R22, R5 ;  /* 0x00000016ff057219 */ /* 0x000fe40000011605 */
[----:B------:R-:W-:-:S03]  /*a6c0*/  ISETP.NE.AND.EX P0, PT, R25, RZ, PT, P0 ;  /* 0x000000ff1900720c */ /* 0x000fc60003f05300 */
[----:B------:R-:W1:Y:S01]  /*a6d0*/  LDC R20, c[0x0][0x148] ;  /* 0x00005200ff147b82 */ /* 0x000e620000000800 */
[----:B---3--:R-:W-:Y:S02]  /*a6e0*/  IMAD R23, R13, R6, R4 ;  /* 0x000000060d177224 */ /* 0x008fe400078e0204 */
[----:B------:R-:W-:-:S05]  /*a6f0*/  IMAD.MOV.U32 R6, RZ, RZ, 0x1 ;  /* 0x00000001ff067424 */ /* 0x000fca00078e00ff */
[----:B------:R-:W2:Y:S01]  /*a700*/  LDC R21, c[0x0][0x600] ;  /* 0x00018000ff157b82 */ /* 0x000ea20000000800 */
[-CC-:B----4-:R-:W-:Y:S02]  /*a710*/  SHF.R.U64 R13, R10, R14.reuse, R5.reuse ;  /* 0x0000000e0a0d7219 */ /* 0x190fe40000001205 */
[----:B------:R-:W-:Y:S02]  /*a720*/  SHF.R.U32.HI R4, RZ, R14, R5 ;  /* 0x0000000eff047219 */ /* 0x000fe40000011605 */
[----:B------:R3:W4:Y:S03]  /*a730*/  F2I.U32.TRUNC.NTZ R14, R7 ;  /* 0x00000007000e7305 */ /* 0x000726000020f000 */
[----:B------:R-:W1:Y:S01]  /*a740*/  LDC R26, c[0x0][0x648] ;  /* 0x00019200ff1a7b82 */ /* 0x000e620000000800 */
[-C--:B0-----:R-:W-:Y:S02]  /*a750*/  SHF.R.U64 R15, R13, R9.reuse, R4 ;  /* 0x000000090d0f7219 */ /* 0x081fe40000001204 */
[----:B------:R-:W-:-:S02]  /*a760*/  SHF.L.U32 R8, R8, R9, RZ ;  /* 0x0000000908087219 */ /* 0x000fc400000006ff */
[-C--:B------:R-:W-:Y:S01]  /*a770*/  SHF.R.U32.HI R5, RZ, R9.reuse, R4 ;  /* 0x00000009ff057219 */ /* 0x080fe20000011604 */
[----:B------:R-:W-:Y:S01]  /*a780*/  IMAD.MOV.U32 R4, RZ, RZ, R15 ;  /* 0x000000ffff047224 */ /* 0x000fe200078e000f */
[----:B------:R-:W-:Y:S01]  /*a790*/  SHF.L.U32 R22, R6, R9, RZ ;  /* 0x0000000906167219 */ /* 0x000fe200000006ff */
[----:B------:R-:W0:Y:S01]  /*a7a0*/  LDC R27, c[0x0][0x638] ;  /* 0x00018e00ff1b7b82 */ /* 0x000e220000000800 */
[----:B------:R-:W-:-:S07]  /*a7b0*/  LOP3.LUT R28, RZ, R8, RZ, 0x33, !PT ;  /* 0x00000008ff1c7212 */ /* 0x000fce00078e33ff */
        /* <DEDUP_REMOVED lines=12> */
.L_x_289:
[----:B------:R-:W-:Y:S01]  /*a880*/  ISETP.NE.AND P0, PT, R2, 0x1, PT ;  /* 0x000000010200780c */ /* 0x000fe20003f05270 */
[----:B--2---:R-:W-:Y:S01]  /*a890*/  VIADD R7, R21, 0xffffffff ;  /* 0xffffffff15077836 */ /* 0x004fe20000000000 */
[----:B-1----:R-:W-:Y:S01]  /*a8a0*/  SHF.R.U64 R5, R4, R26, R5 ;  /* 0x0000001a04057219 */ /* 0x002fe20000001205 */
[----:B------:R-:W-:Y:S01]  /*a8b0*/  IMAD.MOV R14, RZ, RZ, -R14 ;  /* 0x000000ffff0e7224 */ /* 0x000fe200078e0a0e */
[----:B------:R-:W-:Y:S01]  /*a8c0*/  LOP3.LUT R4, R13, R28, RZ, 0xc0, !PT ;  /* 0x0000001c0d047212 */ /* 0x000fe200078ec0ff */
[----:B------:R-:W-:Y:S01]  /*a8d0*/  IMAD.MOV.U32 R8, RZ, RZ, R12 ;  /* 0x000000ffff087224 */ /* 0x000fe200078e000c */
[----:B------:R-:W-:Y:S01]  /*a8e0*/  LOP3.LUT R10, R10, R7, RZ, 0xc0, !PT ;  /* 0x000000070a0a7212 */ /* 0x000fe200078ec0ff */
[----:B------:R-:W-:Y:S02]  /*a8f0*/  IMAD.MOV R6, RZ, RZ, -R5 ;  /* 0x000000ffff067224 */ /* 0x000fe400078e0a05 */
[----:B------:R-:W-:-:S04]  /*a900*/  IMAD R4, R22, R5, R4 ;  /* 0x0000000516047224 */ /* 0x000fc800078e0204 */
[----:B------:R-:W-:Y:S02]  /*a910*/  @P0 IMAD R23, R20, R14, R3 ;  /* 0x0000000e14170224 */ /* 0x000fe400078e0203 */
[----:B0-----:R-:W-:Y:S02]  /*a920*/  IMAD R3, R6, R27, R15 ;  /* 0x0000001b06037224 */ /* 0x001fe400078e020f */
[----:B------:R-:W-:Y:S02]  /*a930*/  IMAD R7, R4, R29, R23 ;  /* 0x0000001d04077224 */ /* 0x000fe400078e0217 */
[----:B------:R-:W-:Y:S02]  /*a940*/  IMAD R4, R3, R21, R10 ;  /* 0x0000001503047224 */ /* 0x000fe400078e020a */
[----:B------:R-:W-:-:S03]  /*a950*/  IMAD.MOV.U32 R6, RZ, RZ, 0x1 ;  /* 0x00000001ff067424 */ /* 0x000fc600078e00ff */
[----:B------:R-:W-:Y:S02]  /*a960*/  SEL R9, R4, R7, !P0 ;  /* 0x0000000704097207 */ /* 0x000fe40004000000 */
[----:B------:R-:W-:-:S07]  /*a970*/  SEL R7, R7, R4, !P0 ;  /* 0x0000000407077207 */ /* 0x000fce0004000000 */
.L_x_287:
[----:B------:R-:W-:-:S08]  /*a980*/  NOP ;  /* 0x0000000000007918 */ /* 0x000fd00000000000 */
[----:B------:R-:W0:-:S00]  /*a990*/  USETMAXREG.DEALLOC.CTAPOOL 0x28 ;  /* 0x00000028000079c8 */ /* 0x000e0000080e0500 */
[----:B0-----:R-:W-:-:S13]  /*a9a0*/  ISETP.NE.AND P0, PT, R0, RZ, PT ;  /* 0x000000ff0000720c */ /* 0x001fda0003f05270 */
[----:B------:R-:W-:Y:S05]  /*a9b0*/  @P0 EXIT ;  /* 0x000000000000094d */ /* 0x000fea0003800000 */
[----:B------:R-:W-:Y:S01]  /*a9c0*/  LOP3.LUT P0, RZ, R6, 0xff, RZ, 0xc0, !PT ;  /* 0x000000ff06ff7812 */ /* 0x000fe2000780c0ff */
[----:B------:R-:W-:Y:S02]  /*a9d0*/  IMAD.MOV.U32 R0, RZ, RZ, 0x1 ;  /* 0x00000001ff007424 */ /* 0x000fe400078e00ff */
[----:B------:R-:W-:-:S10]  /*a9e0*/  IMAD.MOV.U32 R12, RZ, RZ, RZ ;  /* 0x000000ffff0c7224 */ /* 0x000fd400078e00ff */
[----:B------:R-:W-:Y:S05]  /*a9f0*/  @!P0 BRA `(.L_x_290) ;  /* 0x0000000c00608947 */ /* 0x000fea0003800000 */
[----:B------:R-:W0:Y:S01]  /*aa00*/  LDC R0, c[0x0][0x28c] ;  /* 0x0000a300ff007b82 */ /* 0x000e220000000800 */
[----:B------:R-:W-:Y:S01]  /*aa10*/  ULDC UR5, c[0x0][0x658] ;  /* 0x0001960000057ab9 */ /* 0x000fe20000000800 */
[----:B------:R-:W-:Y:S01]  /*aa20*/  UMOV UR7, 0xffffffff ;  /* 0xffffffff00077882 */ /* 0x000fe20000000000 */
[----:B------:R-:W-:Y:S01]  /*aa30*/  ULDC UR6, c[0x0][0xc] ;  /* 0x0000030000067ab9 */ /* 0x000fe20000000800 */
[----:B------:R-:W-:Y:S01]  /*aa40*/  USHF.L.U32 UR9, UR7, UR5, URZ ;  /* 0x0000000507097299 */ /* 0x000fe2000800063f */
[C---:B------:R-:W-:Y:S01]  /*aa50*/  LOP3.LUT P2, RZ, R18.reuse, 0x7f, RZ, 0xc0, !PT ;  /* 0x0000007f12ff7812 */ /* 0x040fe2000784c0ff */
[----:B------:R-:W-:Y:S01]  /*aa60*/  UMOV UR8, 0x1 ;  /* 0x0000000100087882 */ /* 0x000fe20000000000 */
[----:B------:R-:W-:Y:S01]  /*aa70*/  ULDC UR7, c[0x0][0x10] ;  /* 0x0000040000077ab9 */ /* 0x000fe20000000800 */
[----:B------:R-:W-:Y:S01]  /*aa80*/  LOP3.LUT P0, RZ, R18, 0x1f, RZ, 0xc0, !PT ;  /* 0x0000001f12ff7812 */ /* 0x000fe2000780c0ff */
[----:B------:R-:W-:Y:S01]  /*aa90*/  UIMAD.WIDE.U32 UR6, UR6, UR7, URZ ;  /* 0x00000007060672a5 */ /* 0x000fe2000f8e003f */
[----:B------:R-:W-:Y:S01]  /*aaa0*/  BSSY B0, `(.L_x_290) ;  /* 0x00000cd000007945 */ /* 0x000fe20003800000 */
[----:B------:R-:W-:Y:S01]  /*aab0*/  USHF.L.U32 UR5, UR8, UR5, URZ ;  /* 0x0000000508057299 */ /* 0x000fe2000800063f */
[----:B------:R-:W-:Y:S01]  /*aac0*/  IMAD.MOV.U32 R13, RZ, RZ, 0x1 ;  /* 0x00000001ff0d7424 */ /* 0x000fe200078e00ff */
[----:B------:R-:W-:Y:S01]  /*aad0*/  LOP3.LUT R11, R19, 0x2, RZ, 0xfc, !PT ;  /* 0x00000002130b7812 */ /* 0x000fe200078efcff */
[----:B------:R-:W-:Y:S01]  /*aae0*/  ULDC UR8, c[0x0][0x14] ;  /* 0x0000050000087ab9 */ /* 0x000fe20000000800 */
[----:B------:R-:W-:Y:S01]  /*aaf0*/  PLOP3.LUT P0, PT, P0, P2, PT, 0x8a, 0x0 ;  /* 0x000000000000781c */ /* 0x000fe20000705172 */
[----:B------:R-:W-:Y:S01]  /*ab00*/  UIMAD.WIDE.U32 UR30, UR6, UR8, URZ ;  /* 0x00000008061e72a5 */ /* 0x000fe2000f8e003f */
[----:B------:R-:W-:Y:S01]  /*ab10*/  IMAD.MOV.U32 R12, RZ, RZ, RZ ;  /* 0x000000ffff0c7224 */ /* 0x000fe200078e00ff */
[----:B------:R-:W-:Y:S01]  /*ab20*/  UIMAD UR7, UR7, UR8, URZ ;  /* 0x00000008070772a4 */ /* 0x000fe2000f8e023f */
[----:B------:R-:W-:Y:S01]  /*ab30*/  ULDC UR4, c[0x0][0x600] ;  /* 0x0001800000047ab9 */ /* 0x000fe20000000800 */
[----:B------:R-:W-:-:S02]  /*ab40*/  ULOP3.LUT UR6, URZ, UR9, URZ, 0x33, !UPT ;  /* 0x000000093f067292 */ /* 0x000fc4000f8e333f */
[----:B------:R-:W-:Y:S01]  /*ab50*/  UIADD3 UR4, UR4, -0x1, URZ ;  /* 0xffffffff04047890 */ /* 0x000fe2000fffe03f */
[----:B0-----:R-:W-:Y:S01]  /*ab60*/  VIADD R0, R0, 0x3f ;  /* 0x0000003f00007836 */ /* 0x001fe20000000000 */
[----:B------:R-:W-:Y:S01]  /*ab70*/  UIADD3 UR7, UR31, UR7, URZ ;  /* 0x000000071f077290 */ /* 0x000fe2000fffe03f */
[----:B------:R-:W-:-:S03]  /*ab80*/  ULDC.64 UR38, c[0x0][0x198] ;  /* 0x0000660000267ab9 */ /* 0x000fc60000000a00 */
[----:B------:R-:W-:-:S04]  /*ab90*/  SHF.R.S32.HI R3, RZ, 0x1f, R0 ;  /* 0x0000001fff037819 */ /* 0x000fc80000011400 */
[----:B------:R-:W-:Y:S01]  /*aba0*/  LEA.HI R3, R3, R0, RZ, 0x6 ;  /* 0x0000000003037211 */ /* 0x000fe200078f30ff */
[----:B------:R-:W-:-:S03]  /*abb0*/  IMAD.MOV.U32 R0, RZ, RZ, 0x1 ;  /* 0x00000001ff007424 */ /* 0x000fc600078e00ff */
[----:B------:R-:W-:-:S05]  /*abc0*/  SHF.R.S32.HI R3, RZ, 0x6, R3 ;  /* 0x00000006ff037819 */ /* 0x000fca0000011403 */
[----:B------:R-:W-:-:S07]  /*abd0*/  VIADD R10, R3, 0x1 ;  /* 0x00000001030a7836 */ /* 0x000fce0000000000 */
.L_x_302:
[----:B------:R-:W-:-:S03]  /*abe0*/  UMOV UR8, 0xffffffff ;  /* 0xffffffff00087882 */ /* 0x000fc60000000000 */
[----:B------:R-:W-:Y:S05]  /*abf0*/  BRA.DIV UR8, `(.L_x_291) ;  /* 0x0000000e08f07947 */ /* 0x000fea000b800000 */
[----:B------:R-:W-:-:S13]  /*ac00*/  ELECT P6, URZ, PT ;  /* 0x00000000003f782f */ /* 0x000fda00038c0000 */
.L_x_314:
[----:B------:R-:W0:Y:S01]  /*ac10*/  LDC R4, c[0x0][0x28c] ;  /* 0x0000a300ff047b82 */ /* 0x000e220000000800 */
[----:B------:R-:W-:Y:S01]  /*ac20*/  BSSY B1, `(.L_x_292) ;  /* 0x0000043000017945 */ /* 0x000fe20003800000 */
[----:B0-----:R-:W-:-:S13]  /*ac30*/  ISETP.LT.OR P6, PT, R4, 0x1, !P6 ;  /* 0x000000010400780c */ /* 0x001fda00077c1670 */
[----:B------:R-:W-:Y:S05]  /*ac40*/  @P6 BRA `(.L_x_293) ;  /* 0x0000000400006947 */ /* 0x000fea0003800000 */
[----:B------:R-:W-:Y:S02]  /*ac50*/  IMAD.SHL.U32 R15, R7, 0x80, RZ ;  /* 0x00000080070f7824 */ /* 0x000fe400078e00ff */
[----:B------:R-:W-:Y:S02]  /*ac60*/  IMAD.SHL.U32 R18, R9, 0x100, RZ ;  /* 0x0000010009127824 */ /* 0x000fe400078e00ff */
[----:B------:R-:W-:Y:S02]  /*ac70*/  IMAD.MOV.U32 R20, RZ, RZ, RZ ;  /* 0x000000ffff147224 */ /* 0x000fe400078e00ff */
[----:B------:R-:W-:Y:S02]  /*ac80*/  IMAD.MOV.U32 R4, RZ, RZ, R10 ;  /* 0x000000ffff047224 */ /* 0x000fe400078e000a */
[----:B------:R-:W-:Y:S02]  /*ac90*/  IMAD.MOV.U32 R5, RZ, RZ, R0 ;  /* 0x000000ffff057224 */ /* 0x000fe400078e0000 */
[----:B------:R-:W-:-:S07]  /*aca0*/  IMAD.MOV.U32 R6, RZ, RZ, R12 ;  /* 0x000000ffff067224 */ /* 0x000fce00078e000c */
.L_x_297:
[----:B------:R-:W0:Y:S01]  /*acb0*/  S2R R14, SR_CgaCtaId ;  /* 0x00000000000e7919 */ /* 0x000e220000008800 */
[----:B------:R-:W-:Y:S01]  /*acc0*/  MOV R7, 0x400 ;  /* 0x0000040000077802 */ /* 0x000fe20000000f00 */
[----:B------:R-:W1:Y:S03]  /*acd0*/  @!P2 LDC R9, c[0x0][0x500] ;  /* 0x00014000ff09ab82 */ /* 0x000e660000000800 */
[----:B0-----:R-:W-:Y:S02]  /*ace0*/  LEA R21, R14, R7, 0x18 ;  /* 0x000000070e157211 */ /* 0x001fe400078ec0ff */
[----:B------:R-:W-:-:S03]  /*acf0*/  SHF.L.U32 R7, R5, 0x1f, RZ ;  /* 0x0000001f05077819 */ /* 0x000fc600000006ff */
[----:B------:R-:W-:-:S04]  /*ad00*/  IMAD R14, R6, 0x8, R21 ;  /* 0x00000008060e7824 */ /* 0x000fc800078e0215 */
[----:B------:R-:W0:Y:S02]  /*ad10*/  SYNCS.PHASECHK.TRANS64.TRYWAIT P1, [R14+URZ+0x28], R7 ;  /* 0x000028070e0075a7 */ /* 0x000e24000802017f */
[----:B01----:R-:W-:Y:S05]  /*ad20*/  @!P1 BRA `(.L_x_294) ;  /* 0x0000000c00c49947 */ /* 0x003fea0003800000 */
.L_x_315:
[----:B0-----:R-:W-:Y:S01]  /*ad30*/  PRMT R7, R11, 0x9910, RZ ;  /* 0x000099100b077816 */ /* 0x001fe200000000ff */
[----:B------:R0:W-:Y:S03]  /*ad40*/  @!P2 SYNCS.ARRIVE.TRANS64 RZ, [R14+URZ], R9 ;  /* 0x000000090effa9a7 */ /* 0x0001e6000800003f */
[----:B------:R-:W-:-:S13]  /*ad50*/  ISETP.NE.AND P1, PT, R7, 0x2, PT ;  /* 0x000000020700780c */ /* 0x000fda0003f25270 */
[----:B0-----:R-:W-:Y:S05]  /*ad60*/  @P1 BRA `(.L_x_295) ;  /* 0x0000000000041947 */ /* 0x001fea0003800000 */
[----:B------:R-:W-:Y:S01]  /*ad70*/  BPT.TRAP 0x1 ;  /* 0x000000040000795c */ /* 0x000fe20000300000 */
.L_x_295:
[----:B------:R-:W-:Y:S05]  /*ad80*/  @P0 BRA `(.L_x_296) ;  /* 0x0000000000040947 */ /* 0x000fea0003800000 */
[----:B------:R-:W-:Y:S01]  /*ad90*/  BPT.TRAP 0x1 ;  /* 0x000000040000795c */ /* 0x000fe20000300000 */
.L_x_296:
[--C-:B------:R-:W-:Y:S01]  /*ada0*/  IMAD R7, R6, 0x8000, R21.reuse ;  /* 0x0000800006077824 */ /* 0x100fe200078e0215 */
[----:B------:R-:W-:Y:S01]  /*adb0*/  R2UR UR34, R20 ;  /* 0x00000000142272ca */ /* 0x000fe200000e0000 */
[----:B------:R-:W-:Y:S01]  /*adc0*/  IMAD R21, R6, 0x10000, R21 ;  /* 0x0001000006157824 */ /* 0x000fe200078e0215 */
[----:B------:R-:W-:Y:S01]  /*add0*/  R2UR UR33, R14 ;  /* 0x000000000e2172ca */ /* 0x000fe200000e0000 */
[----:B------:R-:W-:Y:S01]  /*ade0*/  VIADD R4, R4, 0xffffffff ;  /* 0xffffffff04047836 */ /* 0x000fe20000000000 */
[----:B------:R-:W-:Y:S01]  /*adf0*/  R2UR UR24, R7 ;  /* 0x00000000071872ca */ /* 0x000fe200000e0000 */
[----:B------:R-:W-:Y:S01]  /*ae00*/  UIADD3 UR14, UP0, UR38, 0xf0, URZ ;  /* 0x000000f0260e7890 */ /* 0x000fe2000ff1e03f */
[----:B------:R-:W-:Y:S01]  /*ae10*/  R2UR UR8, R21 ;  /* 0x00000000150872ca */ /* 0x000fe200000e0000 */
[----:B------:R-:W-:Y:S01]  /*ae20*/  UIADD3 UR40, UP1, UR38, 0x1f0, URZ ;  /* 0x000001f026287890 */ /* 0x000fe2000ff3e03f */
[----:B------:R-:W-:Y:S01]  /*ae30*/  R2UR UR36, R8 ;  /* 0x00000000082472ca */ /* 0x000fe200000e0000 */
[----:B------:R-:W-:Y:S01]  /*ae40*/  UIADD3.X UR15, URZ, UR39, URZ, UP0, !UPT ;  /* 0x000000273f0f7290 */ /* 0x000fe200087fe43f */
[----:B------:R-:W-:Y:S01]  /*ae50*/  R2UR UR35, R15 ;  /* 0x000000000f2372ca */ /* 0x000fe200000e0000 */
[----:B------:R-:W-:Y:S01]  /*ae60*/  UIADD3.X UR41, URZ, UR39, URZ, UP1, !UPT ;  /* 0x000000273f297290 */ /* 0x000fe20008ffe43f */
[----:B------:R-:W-:Y:S01]  /*ae70*/  R2UR UR19, R18 ;  /* 0x00000000121372ca */ /* 0x000fe200000e0000 */
[----:B------:R-:W-:Y:S01]  /*ae80*/  UIADD3 UR26, UR34, 0x20, URZ ;  /* 0x00000020221a7890 */ /* 0x000fe2000fffe03f */
[----:B------:R-:W-:Y:S01]  /*ae90*/  ISETP.GT.AND P3, PT, R4, 0x1, PT ;  /* 0x000000010400780c */ /* 0x000fe20003f64270 */
[----:B------:R-:W-:Y:S01]  /*aea0*/  VIADD R6, R6, 0x1 ;  /* 0x0000000106067836 */ /* 0x000fe20000000000 */
[----:B------:R-:W-:Y:S01]  /*aeb0*/  UMOV UR22, 0x0 ;  /* 0x0000000000167882 */ /* 0x000fe20000000000 */
[----:B------:R-:W-:Y:S01]  /*aec0*/  UIADD3 UR32, UR24, 0x100, URZ ;  /* 0x0000010018207890 */ /* 0x000fe2000fffe03f */
[----:B------:R-:W-:Y:S01]  /*aed0*/  VIADD R20, R20, 0x40 ;  /* 0x0000004014147836 */ /* 0x000fe20000000000 */
[----:B------:R-:W-:Y:S01]  /*aee0*/  UIADD3 UR24, UR24, 0x4100, URZ ;  /* 0x0000410018187890 */ /* 0x000fe2000fffe03f */
[----:B------:R-:W-:Y:S01]  /*aef0*/  ISETP.NE.AND P1, PT, R6, 0x5, PT ;  /* 0x000000050600780c */ /* 0x000fe20003f25270 */
[----:B------:R-:W-:-:S02]  /*af00*/  UIADD3 UR16, UR8, 0x28100, URZ ;  /* 0x0002810008107890 */ /* 0x000fc4000fffe03f */
[----:B------:R-:W-:Y:S01]  /*af10*/  UIADD3 UR8, UR8, 0x30100, URZ ;  /* 0x0003010008087890 */ /* 0x000fe2000fffe03f */
[----:B------:R-:W-:Y:S01]  /*af20*/  SEL R14, RZ, 0x1, P1 ;  /* 0x00000001ff0e7807 */ /* 0x000fe20000800000 */
[----:B------:R-:W-:Y:S01]  /*af30*/  UMOV UR23, 0x10000000 ;  /* 0x1000000000177882 */ /* 0x000fe20000000000 */
[----:B------:R-:W-:Y:S01]  /*af40*/  UMOV UR25, UR33 ;  /* 0x0000002100197c82 */ /* 0x000fe20008000000 */
[----:B------:R-:W-:Y:S01]  /*af50*/  UMOV UR28, UR36 ;  /* 0x00000024001c7c82 */ /* 0x000fe20008000000 */
[----:B------:R-:W-:Y:S01]  /*af60*/  UMOV UR27, UR35 ;  /* 0x00000023001b7c82 */ /* 0x000fe20008000000 */
[----:B------:R-:W-:Y:S01]  /*af70*/  UMOV UR17, UR33 ;  /* 0x0000002100117c82 */ /* 0x000fe20008000000 */
[----:B------:R-:W-:Y:S01]  /*af80*/  UMOV UR18, UR34 ;  /* 0x0000002200127c82 */ /* 0x000fe20008000000 */
[----:B------:R-:W-:Y:S01]  /*af90*/  UMOV UR20, UR36 ;  /* 0x0000002400147c82 */ /* 0x000fe20008000000 */
[----:B------:R0:W-:Y:S01]  /*afa0*/  UTMALDG.3D [UR32], [UR14], desc[UR22] ;  /* 0x000016200e0075b4 */ /* 0x0001e20008011000 */
[----:B------:R-:W-:Y:S01]  /*afb0*/  UMOV UR9, UR33 ;  /* 0x0000002100097c82 */ /* 0x000fe20008000000 */
[----:B------:R-:W-:Y:S01]  /*afc0*/  UMOV UR11, UR19 ;  /* 0x00000013000b7c82 */ /* 0x000fe20008000000 */
[----:B------:R-:W-:Y:S01]  /*afd0*/  UMOV UR12, UR36 ;  /* 0x00000024000c7c82 */ /* 0x000fe20008000000 */
[----:B------:R-:W-:Y:S01]  /*afe0*/  UMOV UR10, UR26 ;  /* 0x0000001a000a7c82 */ /* 0x000fe20008000000 */
[----:B------:R-:W-:-:S02]  /*aff0*/  LOP3.LUT R5, R5, R14, RZ, 0x3c, !PT ;  /* 0x0000000e05057212 */ /* 0x000fc400078e3cff */
[----:B------:R-:W-:Y:S01]  /*b000*/  SEL R6, R6, RZ, P1 ;  /* 0x000000ff06067207 */ /* 0x000fe20000800000 */
[----:B------:R0:W-:Y:S01]  /*b010*/  UTMALDG.3D [UR24], [UR14], desc[UR22] ;  /* 0x000016180e0075b4 */ /* 0x0001e20008011000 */
[----:B------:R0:W-:Y:S01]  /*b020*/  UTMALDG.3D [UR16], [UR40], desc[UR22] ;  /* 0x00001610280075b4 */ /* 0x0001e20008011000 */
[----:B------:R0:W-:Y:S02]  /*b030*/  UTMALDG.3D [UR8], [UR40], desc[UR22] ;  /* 0x00001608280075b4 */ /* 0x0001e40008011000 */
[----:B0-----:R-:W-:Y:S05]  /*b040*/  @P3 BRA `(.L_x_297) ;  /* 0xfffffffc00183947 */ /* 0x001fea000383ffff */
.L_x_293:
[----:B------:R-:W-:Y:S05]  /*b050*/  BSYNC B1 ;  /* 0x0000000000017941 */ /* 0x000fea0003800000 */
.L_x_292:
[----:B------:R-:W-:Y:S01]  /*b060*/  LOP3.LUT P3, RZ, R13, 0xff, RZ, 0xc0, !PT ;  /* 0x000000ff0dff7812 */ /* 0x000fe2000786c0ff */
[----:B------:R-:W-:Y:S01]  /*b070*/  IMAD.IADD R12, R3, 0x1, R12 ;  /* 0x00000001030c7824 */ /* 0x000fe200078e020c */
[----:B------:R-:W-:Y:S01]  /*b080*/  IADD3 R16, P4, R16, UR30, RZ ;  /* 0x0000001e10107c10 */ /* 0x000fe2000ff9e0ff */
[----:B------:R-:W-:Y:S01]  /*b090*/  ULDC.64 UR8, c[0x0][0x650] ;  /* 0x0001940000087ab9 */ /* 0x000fe20000000a00 */
[----:B------:R-:W-:Y:S01]  /*b0a0*/  BSSY B1, `(.L_x_298) ;  /* 0x000006a000017945 */ /* 0x000fe20003800000 */
[----:B------:R-:W-:Y:S01]  /*b0b0*/  IMAD.MOV.U32 R9, RZ, RZ, -0x1 ;  /* 0xffffffffff097424 */ /* 0x000fe200078e00ff */
[----:B------:R-:W-:Y:S01]  /*b0c0*/  ISETP.GT.U32.AND P1, PT, R12, 0x4, PT ;  /* 0x000000040c00780c */ /* 0x000fe20003f24070 */
[----:B------:R-:W-:Y:S01]  /*b0d0*/  IMAD.MOV.U32 R8, RZ, RZ, -0x1 ;  /* 0xffffffffff087424 */ /* 0x000fe200078e00ff */
[----:B------:R-:W-:Y:S02]  /*b0e0*/  IADD3.X R17, R17, UR7, RZ, P4, !PT ;  /* 0x0000000711117c10 */ /* 0x000fe4000a7fe4ff */
[----:B------:R-:W-:-:S02]  /*b0f0*/  ISETP.LT.U32.AND P1, PT, R3, 0x5, P1 ;  /* 0x000000050300780c */ /* 0x000fc40000f21070 */
[----:B------:R-:W-:Y:S01]  /*b100*/  PRMT R13, RZ, 0x7610, R13 ;  /* 0x00007610ff0d7816 */ /* 0x000fe2000000000d */
[----:B------:R-:W0:Y:S01]  /*b110*/  @P3 S2R R5, SR_CgaCtaId ;  /* 0x0000000000053919 */ /* 0x000e220000008800 */
[----:B------:R-:W-:-:S04]  /*b120*/  @P3 MOV R4, 0x400 ;  /* 0x0000040000043802 */ /* 0x000fc80000000f00 */
[----:B0-----:R-:W-:Y:S01]  /*b130*/  @P3 LEA R6, R5, R4, 0x18 ;  /* 0x0000000405063211 */ /* 0x001fe200078ec0ff */
[----:B------:R-:W-:-:S03]  /*b140*/  IMAD.WIDE.U32 R4, R12, -0x33333333, RZ ;  /* 0xcccccccd0c047825 */ /* 0x000fc600078e00ff */
[----:B------:R0:W-:Y:S01]  /*b150*/  @P3 SYNCS.ARRIVE.TRANS64.A1T0 RZ, [R6+URZ+0x68], RZ ;  /* 0x000068ff06ff39a7 */ /* 0x0001e2000810003f */
[----:B------:R-:W-:Y:S02]  /*b160*/  ISETP.GE.U32.AND P3, PT, R3, 0x5, PT ;  /* 0x000000050300780c */ /* 0x000fe40003f66070 */
[----:B------:R-:W-:Y:S02]  /*b170*/  SHF.R.U32.HI R7, RZ, 0x2, R5 ;  /* 0x00000002ff077819 */ /* 0x000fe40000011605 */
[----:B------:R-:W-:Y:S02]  /*b180*/  SEL R5, RZ, 0x1, !P1 ;  /* 0x00000001ff057807 */ /* 0x000fe40004800000 */
[----:B------:R-:W-:Y:S01]  /*b190*/  ISETP.GE.U32.AND P1, PT, R16, UR8, PT ;  /* 0x0000000810007c0c */ /* 0x000fe2000bf26070 */
[----:B------:R-:W-:Y:S01]  /*b1a0*/  IMAD R12, R7, -0x5, R12 ;  /* 0xfffffffb070c7824 */ /* 0x000fe200078e020c */
[----:B------:R-:W-:Y:S02]  /*b1b0*/  LOP3.LUT R0, R0, R5, RZ, 0x3c, !PT ;  /* 0x0000000500007212 */ /* 0x000fe400078e3cff */
[----:B------:R-:W-:-:S02]  /*b1c0*/  ISETP.GE.U32.AND.EX P1, PT, R17, UR9, PT, P1 ;  /* 0x0000000911007c0c */ /* 0x000fc4000bf26110 */
[----:B------:R-:W-:Y:S02]  /*b1d0*/  PRMT R4, RZ, 0x7610, R4 ;  /* 0x00007610ff047816 */ /* 0x000fe40000000004 */
[----:B------:R-:W-:Y:S01]  /*b1e0*/  @P3 LOP3.LUT R0, R0, 0x1, R7, 0x78, !PT ;  /* 0x0000000100003812 */ /* 0x000fe200078e7807 */
[----:B------:R-:W-:-:S08]  /*b1f0*/  IMAD.MOV.U32 R7, RZ, RZ, -0x1 ;  /* 0xffffffffff077424 */ /* 0x000fd000078e00ff */
[----:B0-----:R-:W-:Y:S05]  /*b200*/  @P1 BRA `(.L_x_299) ;  /* 0x00000004004c1947 */ /* 0x001fea0003800000 */
[----:B------:R-:W-:Y:S01]  /*b210*/  ULDC.64 UR8, c[0x0][0x628] ;  /* 0x00018a0000087ab9 */ /* 0x000fe20000000a00 */
[----:B------:R-:W0:Y:S01]  /*b220*/  S2R R15, SR_CTAID.X ;  /* 0x00000000000f7919 */ /* 0x000e220000002500 */
[----:B------:R-:W-:Y:S01]  /*b230*/  ISETP.NE.U32.AND P1, PT, RZ, UR8, PT ;  /* 0x00000008ff007c0c */ /* 0x000fe2000bf25070 */
[----:B------:R-:W-:Y:S01]  /*b240*/  ULDC UR11, c[0x0][0x630] ;  /* 0x00018c00000b7ab9 */ /* 0x000fe20000000800 */
[----:B------:R-:W-:Y:S01]  /*b250*/  IMAD.MOV.U32 R4, RZ, RZ, R16 ;  /* 0x000000ffff047224 */ /* 0x000fe200078e0010 */
[----:B------:R-:W1:Y:S01]  /*b260*/  S2R R14, SR_CTAID.Y ;  /* 0x00000000000e7919 */ /* 0x000e620000002600 */
[----:B------:R-:W-:Y:S01]  /*b270*/  ISETP.NE.AND.EX P1, PT, RZ, UR9, PT, P1 ;  /* 0x00000009ff007c0c */ /* 0x000fe2000bf25310 */
[----:B------:R-:W-:-:S12]  /*b280*/  IMAD.MOV.U32 R5, RZ, RZ, R17 ;  /* 0x000000ffff057224 */ /* 0x000fd800078e0011 */
[----:B------:R-:W-:Y:S05]  /*b290*/  @!P1 BRA `(.L_x_300) ;  /* 0x0000000000289947 */ /* 0x000fea0003800000 */
[----:B------:R-:W-:Y:S02]  /*b2a0*/  ULDC UR10, c[0x0][0x634] ;  /* 0x00018d00000a7ab9 */ /* 0x000fe40000000800 */
[----:B------:R-:W-:-:S05]  /*b2b0*/  IADD3 R9, P1, R16, UR10, RZ ;  /* 0x0000000a10097c10 */ /* 0x000fca000ff3e0ff */
[----:B------:R-:W-:-:S04]  /*b2c0*/  IMAD.X R21, RZ, RZ, R17, P1 ;  /* 0x000000ffff157224 */ /* 0x000fc800008e0611 */
[----:B------:R-:W-:-:S04]  /*b2d0*/  IMAD.WIDE.U32 R6, R21, UR8, RZ ;  /* 0x0000000815067c25 */ /* 0x000fc8000f8e00ff */
[----:B------:R-:W-:-:S04]  /*b2e0*/  IMAD.WIDE.U32 R6, P1, R9, UR9, R6 ;  /* 0x0000000909067c25 */ /* 0x000fc8000f820006 */
[----:B------:R-:W-:-:S04]  /*b2f0*/  IMAD.WIDE.U32 R8, R9, UR8, RZ ;  /* 0x0000000809087c25 */ /* 0x000fc8000f8e00ff */
[----:B------:R-:W-:Y:S01]  /*b300*/  IMAD.X R5, RZ, RZ, RZ, P1 ;  /* 0x000000ffff057224 */ /* 0x000fe200008e06ff */
[----:B------:R-:W-:Y:S01]  /*b310*/  IADD3 RZ, P1, R9, R6, RZ ;  /* 0x0000000609ff7210 */ /* 0x000fe20007f3e0ff */
[----:B------:R-:W-:-:S04]  /*b320*/  IMAD.MOV.U32 R4, RZ, RZ, R7 ;  /* 0x000000ffff047224 */ /* 0x000fc800078e0007 */
[----:B------:R-:W-:-:S08]  /*b330*/  IMAD.WIDE.U32.X R4, R21, UR9, R4, P1 ;  /* 0x0000000915047c25 */ /* 0x000fd000088e0404 */
.L_x_300:
[--C-:B------:R-:W-:Y:S01]  /*b340*/  SHF.R.U64 R8, R4, UR11, R5.reuse ;  /* 0x0000000b04087c19 */ /* 0x100fe20008001205 */
[----:B------:R-:W-:Y:S01]  /*b350*/  ULDC.64 UR8, c[0x0][0x620] ;  /* 0x0001880000087ab9 */ /* 0x000fe20000000a00 */
[----:B------:R-:W-:Y:S01]  /*b360*/  SHF.R.U32.HI R4, RZ, UR11, R5 ;  /* 0x0000000bff047c19 */ /* 0x000fe20008011605 */
[----:B------:R-:W2:Y:S01]  /*b370*/  LDC R24, c[0x0][0x144] ;  /* 0x00005100ff187b82 */ /* 0x000ea20000000800 */
[----:B------:R-:W-:Y:S01]  /*b380*/  IADD3 R7, P1, RZ, -R8, RZ ;  /* 0x80000008ff077210 */ /* 0x000fe20007f3e0ff */
[----:B------:R-:W-:Y:S01]  /*b390*/  ULDC.64 UR12, c[0x0][0x640] ;  /* 0x00019000000c7ab9 */ /* 0x000fe20000000a00 */
[----:B0-----:R-:W-:Y:S01]  /*b3a0*/  I2FP.F32.U32 R9, R15 ;  /* 0x0000000f00097245 */ /* 0x001fe20000201000 */
[----:B------:R-:W-:Y:S02]  /*b3b0*/  ULDC UR10, c[0x0][0x608] ;  /* 0x00018200000a7ab9 */ /* 0x000fe40000000800 */
[----:B------:R-:W-:Y:S01]  /*b3c0*/  IMAD.X R4, RZ, RZ, ~R4, P1 ;  /* 0x000000ffff047224 */ /* 0x000fe200008e0e04 */
[----:B------:R-:W-:Y:S01]  /*b3d0*/  ISETP.NE.U32.AND P1, PT, RZ, UR12, PT ;  /* 0x0000000cff007c0c */ /* 0x000fe2000bf25070 */
[----:B------:R-:W0:Y:S02]  /*b3e0*/  LDC R21, c[0x0][0x148] ;  /* 0x00005200ff157b82 */ /* 0x000e240000000800 */
[----:B------:R-:W-:Y:S01]  /*b3f0*/  IMAD R6, R4, UR8, RZ ;  /* 0x0000000804067c24 */ /* 0x000fe2000f8e02ff */
[----:B------:R-:W-:Y:S01]  /*b400*/  ISETP.NE.AND.EX P1, PT, RZ, UR13, PT, P1 ;  /* 0x0000000dff007c0c */ /* 0x000fe2000bf25310 */
[----:B------:R-:W-:Y:S01]  /*b410*/  IMAD.WIDE.U32 R4, R7, UR8, R16 ;  /* 0x0000000807047c25 */ /* 0x000fe2000f8e0010 */
[----:B------:R-:W-:-:S03]  /*b420*/  ULDC UR8, c[0x0][0x150] ;  /* 0x0000540000087ab9 */ /* 0x000fc60000000800 */
[----:B------:R-:W-:Y:S02]  /*b430*/  IMAD R7, R7, UR9, R6 ;  /* 0x0000000907077c24 */ /* 0x000fe4000f8e0206 */
[----:B------:R-:W-:Y:S01]  /*b440*/  FMUL R6, R9, UR8 ;  /* 0x0000000809067c20 */ /* 0x000fe20008400000 */
[----:B------:R-:W-:Y:S01]  /*b450*/  ULDC UR8, c[0x0][0x618] ;  /* 0x0001860000087ab9 */ /* 0x000fe20000000800 */
[----:B------:R-:W-:Y:S01]  /*b460*/  ULDC UR9, c[0x0][0x154] ;  /* 0x0000550000097ab9 */ /* 0x000fe20000000800 */
[----:B------:R-:W-:-:S03]  /*b470*/  IMAD.IADD R5, R5, 0x1, R7 ;  /* 0x0000000105057824 */ /* 0x000fc600078e0207 */
[----:B------:R-:W3:Y:S02]  /*b480*/  F2I.U32.TRUNC.NTZ R6, R6 ;  /* 0x0000000600067305 */ /* 0x000ee4000020f000 */
[----:B------:R-:W-:Y:S02]  /*b490*/  SHF.R.U64 R9, R4, UR8, R5 ;  /* 0x0000000804097c19 */ /* 0x000fe40008001205 */
[----:B-1----:R-:W-:-:S05]  /*b4a0*/  I2FP.F32.U32 R4, R14 ;  /* 0x0000000e00047245 */ /* 0x002fca0000201000 */
[----:B------:R-:W-:Y:S01]  /*b4b0*/  FMUL R22, R4, UR9 ;  /* 0x0000000904167c20 */ /* 0x000fe20008400000 */
[----:B------:R-:W-:Y:S01]  /*b4c0*/  SHF.R.U32.HI R4, RZ, UR8, R5 ;  /* 0x00000008ff047c19 */ /* 0x000fe20008011605 */
[----:B------:R-:W-:-:S03]  /*b4d0*/  ULDC UR8, c[0x0][0x658] ;  /* 0x0001960000087ab9 */ /* 0x000fc60000000800 */
[--C-:B------:R-:W-:Y:S01]  /*b4e0*/  SHF.R.U64 R20, R9, UR10, R4.reuse ;  /* 0x0000000a09147c19 */ /* 0x100fe20008001204 */
[----:B------:R-:W1:Y:S01]  /*b4f0*/  F2I.U32.TRUNC.NTZ R22, R22 ;  /* 0x0000001600167305 */ /* 0x000e62000020f000 */
[----:B------:R-:W-:Y:S01]  /*b500*/  SHF.R.U32.HI R5, RZ, UR10, R4 ;  /* 0x0000000aff057c19 */ /* 0x000fe20008011604 */
[----:B---3--:R-:W-:-:S03]  /*b510*/  IMAD.MOV R6, RZ, RZ, -R6 ;  /* 0x000000ffff067224 */ /* 0x008fc600078e0a06 */
[----:B------:R-:W-:Y:S01]  /*b520*/  SHF.R.U64 R18, R20, UR8, R5 ;  /* 0x0000000814127c19 */ /* 0x000fe20008001205 */
[----:B--2---:R-:W-:Y:S01]  /*b530*/  IMAD R15, R24, R6, R15 ;  /* 0x00000006180f7224 */ /* 0x004fe200078e020f */
[----:B------:R-:W-:-:S03]  /*b540*/  SHF.R.U32.HI R23, RZ, UR8, R5 ;  /* 0x00000008ff177c19 */ /* 0x000fc60008011605 */
[----:B------:R-:W-:Y:S02]  /*b550*/  IMAD.MOV.U32 R4, RZ, RZ, R18 ;  /* 0x000000ffff047224 */ /* 0x000fe400078e0012 */
[----:B------:R-:W-:Y:S01]  /*b560*/  IMAD.MOV.U32 R5, RZ, RZ, R23 ;  /* 0x000000ffff057224 */ /* 0x000fe200078e0017 */
[----:B-1----:R-:W-:Y:S06]  /*b570*/  @!P1 BRA `(.L_x_301) ;  /* 0x0000000000289947 */ /* 0x002fec0003800000 */
[----:B------:R-:W-:Y:S02]  /*b580*/  ULDC UR8, c[0x0][0x64c] ;  /* 0x0001930000087ab9 */ /* 0x000fe40000000800 */
[----:B------:R-:W-:-:S05]  /*b590*/  IADD3 R5, P1, R18, UR8, RZ ;  /* 0x0000000812057c10 */ /* 0x000fca000ff3e0ff */
[----:B------:R-:W-:-:S04]  /*b5a0*/  IMAD.X R23, RZ, RZ, R23, P1 ;  /* 0x000000ffff177224 */ /* 0x000fc800008e0617 */
[----:B------:R-:W-:-:S04]  /*b5b0*/  IMAD.WIDE.U32 R6, R23, UR12, RZ ;  /* 0x0000000c17067c25 */ /* 0x000fc8000f8e00ff */
[----:B------:R-:W-:-:S04]  /*b5c0*/  IMAD.WIDE.U32 R6, P1, R5, UR13, R6 ;  /* 0x0000000d05067c25 */ /* 0x000fc8000f820006 */
[----:B------:R-:W-:-:S04]  /*b5d0*/  IMAD.WIDE.U32 R4, R5, UR12, RZ ;  /* 0x0000000c05047c25 */ /* 0x000fc8000f8e00ff */
[----:B------:R-:W-:Y:S01]  /*b5e0*/  IMAD.MOV.U32 R4, RZ, RZ, R7 ;  /* 0x000000ffff047224 */ /* 0x000fe200078e0007 */
[----:B------:R-:W-:Y:S01]  /*b5f0*/  IADD3 RZ, P3, R5, R6, RZ ;  /* 0x0000000605ff7210 */ /* 0x000fe20007f7e0ff */
[----:B------:R-:W-:-:S04]  /*b600*/  IMAD.X R5, RZ, RZ, RZ, P1 ;  /* 0x000000ffff057224 */ /* 0x000fc800008e06ff */
[----:B------:R-:W-:-:S08]  /*b610*/  IMAD.WIDE.U32.X R4, R23, UR13, R4, P3 ;  /* 0x0000000d17047c25 */ /* 0x000fd000098e0404 */
.L_x_301:
[----:B------:R-:W-:Y:S01]  /*b620*/  ISETP.NE.AND P1, PT, R2, 0x1, PT ;  /* 0x000000010200780c */ /* 0x000fe20003f25270 */
[----:B------:R-:W-:Y:S01]  /*b630*/  ULDC UR8, c[0x0][0x648] ;  /* 0x0001920000087ab9 */ /* 0x000fe20000000800 */
[----:B------:R-:W-:Y:S01]  /*b640*/  LOP3.LUT R20, R20, UR6, RZ, 0xc0, !PT ;  /* 0x0000000614147c12 */ /* 0x000fe2000f8ec0ff */
[----:B------:R-:W-:Y:S01]  /*b650*/  IMAD.MOV R22, RZ, RZ, -R22 ;  /* 0x000000ffff167224 */ /* 0x000fe200078e0a16 */
[----:B------:R-:W-:Y:S01]  /*b660*/  SHF.R.U64 R5, R4, UR8, R5 ;  /* 0x0000000804057c19 */ /* 0x000fe20008001205 */
[----:B------:R-:W-:Y:S01]  /*b670*/  ULDC UR8, c[0x0][0x638] ;  /* 0x00018e0000087ab9 */ /* 0x000fe20000000800 */
[----:B------:R-:W-:Y:S01]  /*b680*/  LOP3.LUT R9, R9, UR4, RZ, 0xc0, !PT ;  /* 0x0000000409097c12 */ /* 0x000fe2000f8ec0ff */
[----:B------:R-:W-:Y:S01]  /*b690*/  ULDC UR9, c[0x0][0x610] ;  /* 0x0001840000097ab9 */ /* 0x000fe20000000800 */
[----:B------:R-:W-:Y:S02]  /*b6a0*/  IMAD.MOV.U32 R4, RZ, RZ, 0x1 ;  /* 0x00000001ff047424 */ /* 0x000fe400078e00ff */
[----:B------:R-:W-:-:S02]  /*b6b0*/  IMAD.MOV R7, RZ, RZ, -R5 ;  /* 0x000000ffff077224 */ /* 0x000fc400078e0a05 */
[----:B------:R-:W-:Y:S02]  /*b6c0*/  IMAD R20, R5, UR5, R20 ;  /* 0x0000000505147c24 */ /* 0x000fe4000f8e0214 */
[----:B0-----:R-:W-:Y:S02]  /*b6d0*/  @P1 IMAD R15, R21, R22, R14 ;  /* 0x00000016150f1224 */ /* 0x001fe400078e020e */
[----:B------:R-:W-:Y:S01]  /*b6e0*/  IMAD R18, R7, UR8, R18 ;  /* 0x0000000807127c24 */ /* 0x000fe2000f8e0212 */
[----:B------:R-:W-:Y:S01]  /*b6f0*/  ULDC UR8, c[0x0][0x600] ;  /* 0x0001800000087ab9 */ /* 0x000fe20000000800 */
[----:B------:R-:W-:Y:S02]  /*b700*/  IMAD R15, R20, UR9, R15 ;  /* 0x00000009140f7c24 */ /* 0x000fe4000f8e020f */
[----:B------:R-:W-:-:S05]  /*b710*/  IMAD R18, R18, UR8, R9 ;  /* 0x0000000812127c24 */ /* 0x000fca000f8e0209 */
[----:B------:R-:W-:Y:S02]  /*b720*/  SEL R9, R18, R15, !P1 ;  /* 0x0000000f12097207 */ /* 0x000fe40004800000 */
[----:B------:R-:W-:-:S07]  /*b730*/  SEL R7, R15, R18, !P1 ;  /* 0x000000120f077207 */ /* 0x000fce0004800000 */
.L_x_299:
[----:B------:R-:W-:Y:S05]  /*b740*/  BSYNC B1 ;  /* 0x0000000000017941 */ /* 0x000fea0003800000 */
.L_x_298:
[----:B------:R-:W-:-:S13]  /*b750*/  LOP3.LUT P1, RZ, R4, 0xff, RZ, 0xc0, !PT ;  /* 0x000000ff04ff7812 */ /* 0x000fda000782c0ff */
[----:B------:R-:W-:Y:S05]  /*b760*/  @P1 BRA `(.L_x_302) ;  /* 0xfffffff4001c1947 */ /* 0x000fea000383ffff */
[----:B------:R-:W-:Y:S05]  /*b770*/  BSYNC B0 ;  /* 0x0000000000007941 */ /* 0x000fea0003800000 */
.L_x_290:
[----:B------:R-:W-:-:S03]  /*b780*/  UMOV UR8, 0xffffffff ;  /* 0xffffffff00087882 */ /* 0x000fc60000000000 */
[----:B------:R-:W-:Y:S05]  /*b790*/  BRA.DIV UR8, `(.L_x_303) ;  /* 0x00000006083c7947 */ /* 0x000fea000b800000 */
[----:B------:R-:W-:-:S13]  /*b7a0*/  ELECT P6, URZ, PT ;  /* 0x00000000003f782f */ /* 0x000fda00038c0000 */
.L_x_318:
[----:B------:R-:W-:Y:S04]  /*b7b0*/  BSSY B0, `(.L_x_304) ;  /* 0x0000034000007945 */ /* 0x000fe80003800000 */
[----:B------:R-:W-:Y:S05]  /*b7c0*/  @!P6 BRA `(.L_x_305) ;  /* 0x0000000000c8e947 */ /* 0x000fea0003800000 */
[----:B------:R-:W-:-:S04]  /*b7d0*/  LOP3.LUT R19, R19, 0x2, RZ, 0xfc, !PT ;  /* 0x0000000213137812 */ /* 0x000fc800078efcff */
[----:B------:R-:W-:-:S13]  /*b7e0*/  ISETP.NE.AND P0, PT, R19, 0x3, PT ;  /* 0x000000031300780c */ /* 0x000fda0003f05270 */
[----:B------:R-:W-:Y:S05]  /*b7f0*/  @!P0 BRA `(.L_x_306) ;  /* 0x0000000000048947 */ /* 0x000fea0003800000 */
[----:B------:R-:W-:Y:S01]  /*b800*/  BPT.TRAP 0x1 ;  /* 0x000000040000795c */ /* 0x000fe20000300000 */
.L_x_306:
[----:B------:R-:W0:Y:S01]  /*b810*/  S2R R3, SR_CgaCtaId ;  /* 0x0000000000037919 */ /* 0x000e220000008800 */
[----:B------:R-:W-:-:S04]  /*b820*/  MOV R2, 0x400 ;  /* 0x0000040000027802 */ /* 0x000fc80000000f00 */
[----:B0-----:R-:W-:Y:S02]  /*b830*/  LEA R3, R3, R2, 0x18 ;  /* 0x0000000203037211 */ /* 0x001fe400078ec0ff */
[----:B------:R-:W-:-:S03]  /*b840*/  SHF.L.U32 R2, R0, 0x1f, RZ ;  /* 0x0000001f00027819 */ /* 0x000fc600000006ff */
[----:B------:R-:W-:-:S04]  /*b850*/  VIADD R3, R3, 0x28 ;  /* 0x0000002803037836 */ /* 0x000fc80000000000 */
[C---:B------:R-:W-:Y:S02]  /*b860*/  IMAD R7, R12.reuse, 0x8, R3 ;  /* 0x000000080c077824 */ /* 0x040fe400078e0203 */
[----:B------:R-:W-:Y:S02]  /*b870*/  VIADD R12, R12, 0x1 ;  /* 0x000000010c0c7836 */ /* 0x000fe40000000000 */
[----:B------:R-:W0:Y:S03]  /*b880*/  SYNCS.PHASECHK.TRANS64.TRYWAIT P0, [R7+URZ], R2 ;  /* 0x00000002070075a7 */ /* 0x000e26000800017f */
[----:B------:R-:W-:-:S04]  /*b890*/  ISETP.NE.AND P1, PT, R12, 0x5, PT ;  /* 0x000000050c00780c */ /* 0x000fc80003f25270 */
[----:B------:R-:W-:Y:S02]  /*b8a0*/  SEL R5, RZ, 0x1, P1 ;  /* 0x00000001ff057807 */ /* 0x000fe40000800000 */
[----:B------:R-:W-:Y:S02]  /*b8b0*/  SEL R12, R12, RZ, P1 ;  /* 0x000000ff0c0c7207 */ /* 0x000fe40000800000 */
[----:B------:R-:W-:-:S03]  /*b8c0*/  LOP3.LUT R5, R0, R5, RZ, 0x3c, !PT ;  /* 0x0000000500057212 */ /* 0x000fc600078e3cff */
[----:B------:R-:W-:Y:S01]  /*b8d0*/  IMAD R9, R12, 0x8, R3 ;  /* 0x000000080c097824 */ /* 0x000fe200078e0203 */
[----:B------:R-:W-:Y:S01]  /*b8e0*/  SHF.L.U32 R4, R5, 0x1f, RZ ;  /* 0x0000001f05047819 */ /* 0x000fe200000006ff */
[----:B0-----:R-:W-:Y:S06]  /*b8f0*/  @!P0 BRA `(.L_x_307) ;  /* 0x0000000400048947 */ /* 0x001fec0003800000 */
.L_x_319:
[----:B------:R-:W1:Y:S01]  /*b900*/  SYNCS.PHASECHK.TRANS64.TRYWAIT P0, [R9+URZ], R4 ;  /* 0x00000004090075a7 */ /* 0x000e62000800017f */
[----:B------:R-:W-:-:S05]  /*b910*/  VIADD R0, R12, 0x1 ;  /* 0x000000010c007836 */ /* 0x000fca0000000000 */
[----:B------:R-:W-:-:S04]  /*b920*/  ISETP.NE.AND P1, PT, R0, 0x5, PT ;  /* 0x000000050000780c */ /* 0x000fc80003f25270 */
[----:B0-----:R-:W-:Y:S02]  /*b930*/  SEL R2, RZ, 0x1, P1 ;  /* 0x00000001ff027807 */ /* 0x001fe40000800000 */
[----:B------:R-:W-:Y:S02]  /*b940*/  SEL R0, R0, RZ, P1 ;  /* 0x000000ff00007207 */ /* 0x000fe40000800000 */
[----:B------:R-:W-:-:S03]  /*b950*/  LOP3.LUT R7, R5, R2, RZ, 0x3c, !PT ;  /* 0x0000000205077212 */ /* 0x000fc600078e3cff */
[----:B------:R-:W-:Y:S01]  /*b960*/  IMAD R6, R0, 0x8, R3 ;  /* 0x0000000800067824 */ /* 0x000fe200078e0203 */
[----:B------:R-:W-:Y:S01]  /*b970*/  SHF.L.U32 R5, R7, 0x1f, RZ ;  /* 0x0000001f07057819 */ /* 0x000fe200000006ff */
[----:B-1----:R-:W-:Y:S06]  /*b980*/  @!P0 BRA `(.L_x_308) ;  /* 0x0000000000f48947 */ /* 0x002fec0003800000 */
.L_x_320:
[----:B------:R-:W1:Y:S01]  /*b990*/  SYNCS.PHASECHK.TRANS64.TRYWAIT P0, [R6+URZ], R5 ;  /* 0x00000005060075a7 */ /* 0x000e62000800017f */
[----:B------:R-:W-:-:S05]  /*b9a0*/  VIADD R0, R0, 0x1 ;  /* 0x0000000100007836 */ /* 0x000fca0000000000 */
[----:B------:R-:W-:-:S04]  /*b9b0*/  ISETP.NE.AND P1, PT, R0, 0x5, PT ;  /* 0x000000050000780c */ /* 0x000fc80003f25270 */
[----:B------:R-:W-:Y:S02]  /*b9c0*/  SEL R2, RZ, 0x1, P1 ;  /* 0x00000001ff027807 */ /* 0x000fe40000800000 */
[----:B------:R-:W-:Y:S02]  /*b9d0*/  SEL R0, R0, RZ, P1 ;  /* 0x000000ff00007207 */ /* 0x000fe40000800000 */
[----:B------:R-:W-:-:S03]  /*b9e0*/  LOP3.LUT R7, R7, R2, RZ, 0x3c, !PT ;  /* 0x0000000207077212 */ /* 0x000fc600078e3cff */
[----:B0-----:R-:W-:Y:S01]  /*b9f0*/  IMAD R9, R0, 0x8, R3 ;  /* 0x0000000800097824 */ /* 0x001fe200078e0203 */
[----:B------:R-:W-:Y:S01]  /*ba00*/  SHF.L.U32 R4, R7, 0x1f, RZ ;  /* 0x0000001f07047819 */ /* 0x000fe200000006ff */
[----:B-1----:R-:W-:Y:S06]  /*ba10*/  @!P0 BRA `(.L_x_309) ;  /* 0x0000000000e48947 */ /* 0x002fec0003800000 */
.L_x_321:
[----:B------:R-:W1:Y:S01]  /*ba20*/  SYNCS.PHASECHK.TRANS64.TRYWAIT P0, [R9+URZ], R4 ;  /* 0x00000004090075a7 */ /* 0x000e62000800017f */
[----:B------:R-:W-:-:S05]  /*ba30*/  VIADD R0, R0, 0x1 ;  /* 0x0000000100007836 */ /* 0x000fca0000000000 */
[----:B------:R-:W-:-:S04]  /*ba40*/  ISETP.NE.AND P1, PT, R0, 0x5, PT ;  /* 0x000000050000780c */ /* 0x000fc80003f25270 */
[----:B------:R-:W-:Y:S02]  /*ba50*/  SEL R2, RZ, 0x1, P1 ;  /* 0x00000001ff027807 */ /* 0x000fe40000800000 */
[----:B------:R-:W-:Y:S02]  /*ba60*/  SEL R0, R0, RZ, P1 ;  /* 0x000000ff00007207 */ /* 0x000fe40000800000 */
[----:B------:R-:W-:Y:S01]  /*ba70*/  LOP3.LUT R2, R7, R2, RZ, 0x3c, !PT ;  /* 0x0000000207027212 */ /* 0x000fe200078e3cff */
[----:B-1----:R-:W-:Y:S06]  /*ba80*/  @!P0 BRA `(.L_x_310) ;  /* 0x0000000000dc8947 */ /* 0x002fec0003800000 */
.L_x_322:
[----:B------:R-:W-:Y:S01]  /*ba90*/  IMAD R3, R0, 0x8, R3 ;  /* 0x0000000800037824 */ /* 0x000fe200078e0203 */
[----:B------:R-:W-:-:S07]  /*baa0*/  SHF.L.U32 R0, R2, 0x1f, RZ ;  /* 0x0000001f02007819 */ /* 0x000fce00000006ff */
.L_x_311:
[----:B--2---:R2:W3:Y:S02]  /*bab0*/  SYNCS.PHASECHK.TRANS64.TRYWAIT P0, [R3+URZ], R0 ;  /* 0x00000000030075a7 */ /* 0x0044e4000800017f */
[----:B---3--:R-:W-:Y:S05]  /*bac0*/  @!P0 NANOSLEEP.SYNCS 0x989680 ;  /* 0x009896800000895d */ /* 0x008fea0003900000 */
[----:B------:R-:W3:Y:S02]  /*bad0*/  @!P0 SYNCS.PHASECHK.TRANS64 P0, [R3+URZ], R0 ;  /* 0x00000000030085a7 */ /* 0x000ee4000800007f */
[----:B---3--:R-:W-:Y:S05]  /*bae0*/  @!P0 BRA `(.L_x_311) ;  /* 0xfffffffc00f08947 */ /* 0x008fea000383ffff */
.L_x_305:
[----:B------:R-:W-:Y:S05]  /*baf0*/  BSYNC B0 ;  /* 0x0000000000007941 */ /* 0x000fea0003800000 */
.L_x_304:
[----:B------:R-:W-:Y:S05]  /*bb00*/  EXIT ;  /* 0x000000000000794d */ /* 0x000fea0003800000 */
.L_x_17:
[----:B---3--:R3:W4:Y:S02]  /*bb10*/  SYNCS.PHASECHK.TRANS64.TRYWAIT P1, [R3+URZ], R0 ;  /* 0x00000000030075a7 */ /* 0x008724000802017f */
[----:B----4-:R-:W-:Y:S05]  /*bb20*/  @!P1 NANOSLEEP.SYNCS 0x989680 ;  /* 0x009896800000995d */ /* 0x010fea0003900000 */
[----:B------:R-:W4:Y:S02]  /*bb30*/  @!P1 SYNCS.PHASECHK.TRANS64 P1, [R3+URZ], R0 ;  /* 0x00000000030095a7 */ /* 0x000f24000802007f */
[----:B----4-:R-:W-:Y:S05]  /*bb40*/  @!P1 BRA `(.L_x_17) ;  /* 0xfffffffc00f09947 */ /* 0x010fea000383ffff */
[----:B------:R-:W-:Y:S05]  /*bb50*/  BRA `(.L_x_16) ;  /* 0xffffff5400b47947 */ /* 0x000fea000383ffff */
.L_x_22:
[----:B-1----:R-:W-:-:S04]  /*bb60*/  IMAD.U32 R4, RZ, RZ, UR9 ;  /* 0x00000009ff047e24 */ /* 0x002fc8000f8e00ff */
[----:B------:R1:W2:Y:S03]  /*bb70*/  SYNCS.PHASECHK.TRANS64.TRYWAIT P1, [R4+URZ], R3 ;  /* 0x00000003040075a7 */ /* 0x0002a6000802017f */
[----:B--2---:R-:W-:Y:S05]  /*bb80*/  @!P1 NANOSLEEP.SYNCS 0x989680 ;  /* 0x009896800000995d */ /* 0x004fea0003900000 */
[----:B------:R-:W2:Y:S02]  /*bb90*/  @!P1 SYNCS.PHASECHK.TRANS64 P1, [R4+URZ], R3 ;  /* 0x00000003040095a7 */ /* 0x000ea4000802007f */
[----:B--2---:R-:W-:Y:S05]  /*bba0*/  @!P1 BRA `(.L_x_22) ;  /* 0xfffffffc00ec9947 */ /* 0x004fea000383ffff */
[----:B------:R-:W-:Y:S05]  /*bbb0*/  BRA `(.L_x_21) ;  /* 0xffffff5c00207947 */ /* 0x000fea000383ffff */
.L_x_291:
[----:B------:R-:W-:Y:S01]  /*bbc0*/  BSSY B1, `(.L_x_312) ;  /* 0x0000006000017945 */ /* 0x000fe20003800000 */
[----:B------:R-:W-:-:S07]  /*bbd0*/  IMAD.MOV.U32 R15, RZ, RZ, -0x1 ;  /* 0xffffffffff0f7424 */ /* 0x000fce00078e00ff */
[----:B------:R-:W-:Y:S05]  /*bbe0*/  WARPSYNC.COLLECTIVE R15, `(.L_x_313) ;  /* 0x000000000f0c7348 */ /* 0x000fea0003c00000 */
[----:B------:R-:W-:Y:S02]  /*bbf0*/  ELECT P6, UR62, PT ;  /* 0x00000000003e782f */ /* 0x000fe400038c0000 */
[----:B------:R-:W-:Y:S01]  /*bc00*/  MOV R14, UR62 ;  /* 0x0000003e000e7c02 */ /* 0x000fe20008000f00 */
[----:B------:R-:W-:Y:S10]  /*bc10*/  ENDCOLLECTIVE ;  /* 0x000000000000791b */ /* 0x000ff40003800000 */
.L_x_313:
[----:B------:R-:W-:Y:S05]  /*bc20*/  BSYNC B1 ;  /* 0x0000000000017941 */ /* 0x000fea0003800000 */
.L_x_312:
[----:B------:R-:W-:Y:S05]  /*bc30*/  BRA `(.L_x_314) ;  /* 0xffffffec00f47947 */ /* 0x000fea000383ffff */
.L_x_294:
[----:B0-----:R0:W1:Y:S02]  /*bc40*/  SYNCS.PHASECHK.TRANS64.TRYWAIT P1, [R14+URZ+0x28], R7 ;  /* 0x000028070e0075a7 */ /* 0x001064000802017f */
[----:B-1----:R-:W-:Y:S05]  /*bc50*/  @!P1 NANOSLEEP.SYNCS 0x989680 ;  /* 0x009896800000995d */ /* 0x002fea0003900000 */
[----:B------:R-:W1:Y:S02]  /*bc60*/  @!P1 SYNCS.PHASECHK.TRANS64 P1, [R14+URZ+0x28], R7 ;  /* 0x000028070e0095a7 */ /* 0x000e64000802007f */
[----:B-1----:R-:W-:Y:S05]  /*bc70*/  @!P1 BRA `(.L_x_294) ;  /* 0xfffffffc00f09947 */ /* 0x002fea000383ffff */
[----:B------:R-:W-:Y:S05]  /*bc80*/  BRA `(.L_x_315) ;  /* 0xfffffff000287947 */ /* 0x000fea000383ffff */
.L_x_303:
[----:B------:R-:W-:Y:S01]  /*bc90*/  BSSY B0, `(.L_x_316) ;  /* 0x0000006000007945 */ /* 0x000fe20003800000 */
[----:B------:R-:W-:-:S07]  /*bca0*/  IMAD.MOV.U32 R15, RZ, RZ, -0x1 ;  /* 0xffffffffff0f7424 */ /* 0x000fce00078e00ff */
[----:B------:R-:W-:Y:S05]  /*bcb0*/  WARPSYNC.COLLECTIVE R15, `(.L_x_317) ;  /* 0x000000000f0c7348 */ /* 0x000fea0003c00000 */
[----:B------:R-:W-:Y:S02]  /*bcc0*/  ELECT P6, UR62, PT ;  /* 0x00000000003e782f */ /* 0x000fe400038c0000 */
[----:B------:R-:W-:Y:S01]  /*bcd0*/  MOV R14, UR62 ;  /* 0x0000003e000e7c02 */ /* 0x000fe20008000f00 */
[----:B------:R-:W-:Y:S10]  /*bce0*/  ENDCOLLECTIVE ;  /* 0x000000000000791b */ /* 0x000ff40003800000 */
.L_x_317:
[----:B------:R-:W-:Y:S05]  /*bcf0*/  BSYNC B0 ;  /* 0x0000000000007941 */ /* 0x000fea0003800000 */
.L_x_316:
[----:B------:R-:W-:Y:S05]  /*bd00*/  BRA `(.L_x_318) ;  /* 0xfffffff800a87947 */ /* 0x000fea000383ffff */
.L_x_307:
[----:B0-----:R0:W1:Y:S02]  /*bd10*/  SYNCS.PHASECHK.TRANS64.TRYWAIT P0, [R7+URZ], R2 ;  /* 0x00000002070075a7 */ /* 0x001064000800017f */
[----:B-1----:R-:W-:Y:S05]  /*bd20*/  @!P0 NANOSLEEP.SYNCS 0x989680 ;  /* 0x009896800000895d */ /* 0x002fea0003900000 */
[----:B------:R-:W1:Y:S02]  /*bd30*/  @!P0 SYNCS.PHASECHK.TRANS64 P0, [R7+URZ], R2 ;  /* 0x00000002070085a7 */ /* 0x000e64000800007f */
[----:B-1----:R-:W-:Y:S05]  /*bd40*/  @!P0 BRA `(.L_x_307) ;  /* 0xfffffffc00f08947 */ /* 0x002fea000383ffff */
[----:B------:R-:W-:Y:S05]  /*bd50*/  BRA `(.L_x_319) ;  /* 0xfffffff800e87947 */ /* 0x000fea000383ffff */
.L_x_308:
[----:B0-----:R0:W1:Y:S02]  /*bd60*/  SYNCS.PHASECHK.TRANS64.TRYWAIT P0, [R9+URZ], R4 ;  /* 0x00000004090075a7 */ /* 0x001064000800017f */
[----:B-1----:R-:W-:Y:S05]  /*bd70*/  @!P0 NANOSLEEP.SYNCS 0x989680 ;  /* 0x009896800000895d */ /* 0x002fea0003900000 */
[----:B------:R-:W1:Y:S02]  /*bd80*/  @!P0 SYNCS.PHASECHK.TRANS64 P0, [R9+URZ], R4 ;  /* 0x00000004090085a7 */ /* 0x000e64000800007f */
[----:B-1----:R-:W-:Y:S05]  /*bd90*/  @!P0 BRA `(.L_x_308) ;  /* 0xfffffffc00f08947 */ /* 0x002fea000383ffff */
[----:B------:R-:W-:Y:S05]  /*bda0*/  BRA `(.L_x_320) ;  /* 0xfffffff800f87947 */ /* 0x000fea000383ffff */
.L_x_309:
[----:B0-----:R0:W1:Y:S02]  /*bdb0*/  SYNCS.PHASECHK.TRANS64.TRYWAIT P0, [R6+URZ], R5 ;  /* 0x00000005060075a7 */ /* 0x001064000800017f */
[----:B-1----:R-:W-:Y:S05]  /*bdc0*/  @!P0 NANOSLEEP.SYNCS 0x989680 ;  /* 0x009896800000895d */ /* 0x002fea0003900000 */
[----:B------:R-:W1:Y:S02]  /*bdd0*/  @!P0 SYNCS.PHASECHK.TRANS64 P0, [R6+URZ], R5 ;  /* 0x00000005060085a7 */ /* 0x000e64000800007f */
[----:B-1----:R-:W-:Y:S05]  /*bde0*/  @!P0 BRA `(.L_x_309) ;  /* 0xfffffffc00f08947 */ /* 0x002fea000383ffff */
[----:B------:R-:W-:Y:S05]  /*bdf0*/  BRA `(.L_x_321) ;  /* 0xfffffffc00087947 */ /* 0x000fea000383ffff */
.L_x_310:
[----:B-1----:R1:W2:Y:S02]  /*be00*/  SYNCS.PHASECHK.TRANS64.TRYWAIT P0, [R9+URZ], R4 ;  /* 0x00000004090075a7 */ /* 0x0022a4000800017f */
[----:B--2---:R-:W-:Y:S05]  /*be10*/  @!P0 NANOSLEEP.SYNCS 0x989680 ;  /* 0x009896800000895d */ /* 0x004fea0003900000 */
[----:B------:R-:W2:Y:S02]  /*be20*/  @!P0 SYNCS.PHASECHK.TRANS64 P0, [R9+URZ], R4 ;  /* 0x00000004090085a7 */ /* 0x000ea4000800007f */
[----:B--2---:R-:W-:Y:S05]  /*be30*/  @!P0 BRA `(.L_x_310) ;  /* 0xfffffffc00f08947 */ /* 0x004fea000383ffff */
[----:B------:R-:W-:Y:S05]  /*be40*/  BRA `(.L_x_322) ;  /* 0xfffffffc00107947 */ /* 0x000fea000383ffff */
.L_x_323:
[----:B------:R-:W-:-:S00]  /*be50*/  BRA `(.L_x_323) ;  /* 0xfffffffc00fc7947 */ /* 0x000fc0000383ffff */
[----:B------:R-:W-:-:S00]  /*be60*/  NOP ;  /* 0x0000000000007918 */ /* 0x000fc00000000000 */
        /* <DEDUP_REMOVED lines=9> */
.L_x_324:


//--------------------- .nv.global.init           --------------------------
	.section	.nv.global.init,"aw",@progbits
.nv.global.init:
	.type		$str$22,@object
	.size		$str$22,($str$23 - $str$22)
$str$22:
        /*0000*/ 	.byte	0x6b, 0x5f, 0x74, 0x69, 0x6c, 0x65, 0x5f, 0x63, 0x6f, 0x75, 0x6e, 0x74, 0x20, 0x3e, 0x3d, 0x20
        /*0010*/ 	.byte	0x31, 0x00
	.type		$str$23,@object
	.size		$str$23,(__unnamed_1 - $str$23)
$str$23:
        /*0012*/ 	.byte	0x2f, 0x74, 0x6d, 0x70, 0x2f, 0x63, 0x75, 0x74, 0x6c, 0x61, 0x73, 0x73, 0x5f, 0x73, 0x77, 0x65
        /*0022*/ 	.byte	0x65, 0x70, 0x5f, 0x73, 0x72, 0x63, 0x2f, 0x69, 0x6e, 0x63, 0x6c, 0x75, 0x64, 0x65, 0x2f, 0x63
        /*0032*/ 	.byte	0x75, 0x74, 0x6c, 0x61, 0x73, 0x73, 0x2f, 0x67, 0x65, 0x6d, 0x6d, 0x2f, 0x63, 0x6f, 0x6c, 0x6c
        /*0042*/ 	.byte	0x65, 0x63, 0x74, 0x69, 0x76, 0x65, 0x2f, 0x73, 0x6d, 0x39, 0x30, 0x5f, 0x6d, 0x6d, 0x61, 0x5f
        /*0052*/ 	.byte	0x74, 0x6d, 0x61, 0x5f, 0x67, 0x6d, 0x6d, 0x61, 0x5f, 0x73, 0x73, 0x5f, 0x77, 0x61, 0x72, 0x70
        /*0062*/ 	.byte	0x73, 0x70, 0x65, 0x63, 0x69, 0x61, 0x6c, 0x69, 0x7a, 0x65, 0x64, 0x2e, 0x68, 0x70, 0x70, 0x00
	.type		__unnamed_1,@object
	.size		__unnamed_1,(.L_0 - __unnamed_1)
__unnamed_1:
        /*0072*/ 	.byte	0x76, 0x6f, 0x69, 0x64, 0x20, 0x63, 0x75, 0x74, 0x6c, 0x61, 0x73, 0x73, 0x3a, 0x3a, 0x67, 0x65
        /* <DEDUP_REMOVED lines=177> */
.L_0:


//--------------------- .nv.shared._ZN7cutlass13device_kernelINS_4gemm6kernel13GemmUniversalIN4cute5tupleIJiiiiEEENS1_10collective13CollectiveMmaINS1_34MainloopSm90TmaGmmaWarpSpecializedILi5ENS5_IJNS4_1CILi1EEESB_SB_EEENS1_35KernelTmaWarpSpecializedCooperativeEEENS5_IJNSA_ILi128EEENSA_ILi256EEENSA_ILi64EEEEEENS_10tfloat32_tENS5_IJlSB_lEEESJ_SK_NS4_8TiledMMAINS4_8MMA_AtomIJNS4_4SM904GMMA30MMA_64x256x8_F32TF32TF32_SS_TNILNSO_7ScaleInE1ELSQ_1EEEEEENS4_6LayoutINS5_IJNSA_ILi2EEESB_SB_EEENS5_IJSB_NSA_ILi0EEESW_EEEEENS5_IJNS4_10UnderscoreESZ_SZ_EEEEENS4_13SM90_TMA_LOADENS4_14ComposedLayoutINS4_7SwizzleILi3ELi4ELi3EEENS4_18smem_ptr_flag_bitsILi32EEENST_INS5_IJNSA_ILi8EEENSA_ILi32EEEEEENS5_IJS19_SB_EEEEEEEvNS4_8identityES12_S1D_vS1E_EENS_8epilogue10collective6detail29Sm90TmaWarpSpecializedAdapterINS1H_15DefaultEpilogueISJ_SK_SK_NS1G_6thread17LinearCombinationISJ_Li1EffLNS1L_9ScaleType4KindE0ELNS_15FloatRoundStyleE2ESJ_EENS1_15EpilogueDefaultEEEEEvvEEEEvNT_6ParamsE --------------------------
	.section	.nv.shared._ZN7cutlass13device_kernelINS_4gemm6kernel13GemmUniversalIN4cute5tupleIJiiiiEEENS1_10collective13CollectiveMmaINS1_34MainloopSm90TmaGmmaWarpSpecializedILi5ENS5_IJNS4_1CILi1EEESB_SB_EEENS1_35KernelTmaWarpSpecializedCooperativeEEENS5_IJNSA_ILi128EEENSA_ILi256EEENSA_ILi64EEEEEENS_10tfloat32_tENS5_IJlSB_lEEESJ_SK_NS4_8TiledMMAINS4_8MMA_AtomIJNS4_4SM904GMMA30MMA_64x256x8_F32TF32TF32_SS_TNILNSO_7ScaleInE1ELSQ_1EEEEEENS4_6LayoutINS5_IJNSA_ILi2EEESB_SB_EEENS5_IJSB_NSA_ILi0EEESW_EEEEENS5_IJNS4_10UnderscoreESZ_SZ_EEEEENS4_13SM90_TMA_LOADENS4_14ComposedLayoutINS4_7SwizzleILi3ELi4ELi3EEENS4_18smem_ptr_flag_bitsILi32EEENST_INS5_IJNSA_ILi8EEENSA_ILi32EEEEEENS5_IJS19_SB_EEEEEEEvNS4_8identityES12_S1D_vS1E_EENS_8epilogue10collective6detail29Sm90TmaWarpSpecializedAdapterINS1H_15DefaultEpilogueISJ_SK_SK_NS1G_6thread17LinearCombinationISJ_Li1EffLNS1L_9ScaleType4KindE0ELNS_15FloatRoundStyleE2ESJ_EENS1_15EpilogueDefaultEEEEEvvEEEEvNT_6ParamsE,"aw",@nobits
	.sectionflags	@""
	.align	16
	.zero		1024


//--------------------- .nv.shared.reserved.0     --------------------------
	.section	.nv.shared.reserved.0,"aw",@nobits
	.weak		__nv_reservedSMEM_offset_0_alias
	.size		__nv_reservedSMEM_offset_0_alias, 0, 0
	.other		__nv_reservedSMEM_offset_0_alias,@"STO_CUDA_RESERVED_SHARED STV_DEFAULT"
__nv_reservedSMEM_offset_0_alias:
	.zero		0


//--------------------- .nv.global                --------------------------
	.section	.nv.global,"aw",@nobits
.nv.global:
	.type		_ZN39_INTERNAL_90380ff4_4_k_cu_e5c9fdc3_63514cute1_E,@object
	.size		_ZN39_INTERNAL_90380ff4_4_k_cu_e5c9fdc3_63514cute1_E,(_ZN39_INTERNAL_90380ff4_4_k_cu_e5c9fdc3_63514cuda3std3__45__cpo6cbeginE - _ZN39_INTERNAL_90380ff4_4_k_cu_e5c9fdc3_63514cute1_E)
_ZN39_INTERNAL_90380ff4_4_k_cu_e5c9fdc3_63514cute1_E:
	.zero		1
	.type		_ZN39_INTERNAL_90380ff4_4_k_cu_e5c9fdc3_63514cuda3std3__45__cpo6cbeginE,@object
	.size		_ZN39_INTERNAL_90380ff4_4_k_cu_e5c9fdc3_63514cuda3std3__45__cpo6cbeginE,(_ZN39_INTERNAL_90380ff4_4_k_cu_e5c9fdc3_63514cuda3std3__48in_placeE - _ZN39_INTERNAL_90380ff4_4_k_cu_e5c9fdc3_63514cuda3std3__45__cpo6cbeginE)
_ZN39_INTERNAL_90380ff4_4_k_cu_e5c9fdc3_63514cuda3std3__45__cpo6cbeginE:
	.zero		1
	.type		_ZN39_INTERNAL_90380ff4_4_k_cu_e5c9fdc3_63514cuda3std3__48in_placeE,@object
	.size		_ZN39_INTERNAL_90380ff4_4_k_cu_e5c9fdc3_63514cuda3std3__48in_placeE,(_ZN39_INTERNAL_90380ff4_4_k_cu_e5c9fdc3_63514cuda3std6ranges3__45__cpo9iter_moveE - _ZN39_INTERNAL_90380ff4_4_k_cu_e5c9fdc3_63514cuda3std3__48in_placeE)
_ZN39_INTERNAL_90380ff4_4_k_cu_e5c9fdc3_63514cuda3std3__48in_placeE:
	.zero		1
	.type		_ZN39_INTERNAL_90380ff4_4_k_cu_e5c9fdc3_63514cuda3std6ranges3__45__cpo9iter_moveE,@object
	.size		_ZN39_INTERNAL_90380ff4_4_k_cu_e5c9fdc3_63514cuda3std6ranges3__45__cpo9iter_moveE,(_ZN39_INTERNAL_90380ff4_4_k_cu_e5c9fdc3_63514cuda3std3__45__cpo5beginE - _ZN39_INTERNAL_90380ff4_4_k_cu_e5c9fdc3_63514cuda3std6ranges3__45__cpo9iter_moveE)
_ZN39_INTERNAL_90380ff4_4_k_cu_e5c9fdc3_63514cuda3std6ranges3__45__cpo9iter_moveE:
	.zero		1
	.type		_ZN39_INTERNAL_90380ff4_4_k_cu_e5c9fdc3_63514cuda3std3__45__cpo5beginE,@object
	.size		_ZN39_INTERNAL_90380ff4_4_k_cu_e5c9fdc3_63514cuda3std3__45__cpo5beginE,(_ZN39_INTERNAL_90380ff4_4_k_cu_e5c9fdc3_63514cuda3std3__441_GLOBAL__N__90380ff4_4_k_cu_e5c9fdc3_63516ignoreE - _ZN39_INTERNAL_90380ff4_4_k_cu_e5c9fdc3_63514cuda3std3__45__cpo5beginE)
_ZN39_INTERNAL_90380ff4_4_k_cu_e5c9fdc3_63514cuda3std3__45__cpo5beginE:
	.zero		1
	.type		_ZN39_INTERNAL_90380ff4_4_k_cu_e5c9fdc3_63514cuda3std3__441_GLOBAL__N__90380ff4_4_k_cu_e5c9fdc3_63516ignoreE,@object
	.size		_ZN39_INTERNAL_90380ff4_4_k_cu_e5c9fdc3_63514cuda3std3__441_GLOBAL__N__90380ff4_4_k_cu_e5c9fdc3_63516ignoreE,(_ZN39_INTERNAL_90380ff4_4_k_cu_e5c9fdc3_63514cute7productE - _ZN39_INTERNAL_90380ff4_4_k_cu_e5c9fdc3_63514cuda3std3__441_GLOBAL__N__90380ff4_4_k_cu_e5c9fdc3_63516ignoreE)
_ZN39_INTERNAL_90380ff4_4_k_cu_e5c9fdc3_63514cuda3std3__441_GLOBAL__N__90380ff4_4_k_cu_e5c9fdc3_63516ignoreE:
	.zero		1
	.type		_ZN39_INTERNAL_90380ff4_4_k_cu_e5c9fdc3_63514cute7productE,@object
	.size		_ZN39_INTERNAL_90380ff4_4_k_cu_e5c9fdc3_63514cute7productE,(_ZN39_INTERNAL_90380ff4_4_k_cu_e5c9fdc3_63514cuda3std3__45__cpo3endE - _ZN39_INTERNAL_90380ff4_4_k_cu_e5c9fdc3_63514cute7productE)
_ZN39_INTERNAL_90380ff4_4_k_cu_e5c9fdc3_63514cute7productE:
	.zero		1
	.type		_ZN39_INTERNAL_90380ff4_4_k_cu_e5c9fdc3_63514cuda3std3__45__cpo3endE,@object
	.size		_ZN39_INTERNAL_90380ff4_4_k_cu_e5c9fdc3_63514cuda3std3__45__cpo3endE,(_ZN39_INTERNAL_90380ff4_4_k_cu_e5c9fdc3_63514cuda3std3__419piecewise_constructE - _ZN39_INTERNAL_90380ff4_4_k_cu_e5c9fdc3_63514cuda3std3__45__cpo3endE)
_ZN39_INTERNAL_90380ff4_4_k_cu_e5c9fdc3_63514cuda3std3__45__cpo3endE:
	.zero		1
	.type		_ZN39_INTERNAL_90380ff4_4_k_cu_e5c9fdc3_63514cuda3std3__419piecewise_constructE,@object
	.size		_ZN39_INTERNAL_90380ff4_4_k_cu_e5c9fdc3_63514cuda3std3__419piecewise_constructE,(_ZN39_INTERNAL_90380ff4_4_k_cu_e5c9fdc3_63514cuda3std3__45__cpo4cendE - _ZN39_INTERNAL_90380ff4_4_k_cu_e5c9fdc3_63514cuda3std3__419piecewise_constructE)
_ZN39_INTERNAL_90380ff4_4_k_cu_e5c9fdc3_63514cuda3std3__419piecewise_constructE:
	.zero		1
	.type		_ZN39_INTERNAL_90380ff4_4_k_cu_e5c9fdc3_63514cuda3std3__45__cpo4cendE,@object
	.size		_ZN39_INTERNAL_90380ff4_4_k_cu_e5c9fdc3_63514cuda3std3__45__cpo4cendE,(_ZN39_INTERNAL_90380ff4_4_k_cu_e5c9fdc3_63514cuda3std6ranges3__45__cpo4swapE - _ZN39_INTERNAL_90380ff4_4_k_cu_e5c9fdc3_63514cuda3std3__45__cpo4cendE)
_ZN39_INTERNAL_90380ff4_4_k_cu_e5c9fdc3_63514cuda3std3__45__cpo4cendE:
	.zero		1
	.type		_ZN39_INTERNAL_90380ff4_4_k_cu_e5c9fdc3_63514cuda3std6ranges3__45__cpo4swapE,@object
	.size		_ZN39_INTERNAL_90380ff4_4_k_cu_e5c9fdc3_63514cuda3std6ranges3__45__cpo4swapE,(.L_8 - _ZN39_INTERNAL_90380ff4_4_k_cu_e5c9fdc3_63514cuda3std6ranges3__45__cpo4swapE)
_ZN39_INTERNAL_90380ff4_4_k_cu_e5c9fdc3_63514cuda3std6ranges3__45__cpo4swapE:
	.zero		1
.L_8:


//--------------------- .nv.constant0._ZN7cutlass13device_kernelINS_4gemm6kernel13GemmUniversalIN4cute5tupleIJiiiiEEENS1_10collective13CollectiveMmaINS1_34MainloopSm90TmaGmmaWarpSpecializedILi5ENS5_IJNS4_1CILi1EEESB_SB_EEENS1_35KernelTmaWarpSpecializedCooperativeEEENS5_IJNSA_ILi128EEENSA_ILi256EEENSA_ILi64EEEEEENS_10tfloat32_tENS5_IJlSB_lEEESJ_SK_NS4_8TiledMMAINS4_8MMA_AtomIJNS4_4SM904GMMA30MMA_64x256x8_F32TF32TF32_SS_TNILNSO_7ScaleInE1ELSQ_1EEEEEENS4_6LayoutINS5_IJNSA_ILi2EEESB_SB_EEENS5_IJSB_NSA_ILi0EEESW_EEEEENS5_IJNS4_10UnderscoreESZ_SZ_EEEEENS4_13SM90_TMA_LOADENS4_14ComposedLayoutINS4_7SwizzleILi3ELi4ELi3EEENS4_18smem_ptr_flag_bitsILi32EEENST_INS5_IJNSA_ILi8EEENSA_ILi32EEEEEENS5_IJS19_SB_EEEEEEEvNS4_8identityES12_S1D_vS1E_EENS_8epilogue10collective6detail29Sm90TmaWarpSpecializedAdapterINS1H_15DefaultEpilogueISJ_SK_SK_NS1G_6thread17LinearCombinationISJ_Li1EffLNS1L_9ScaleType4KindE0ELNS_15FloatRoundStyleE2ESJ_EENS1_15EpilogueDefaultEEEEEvvEEEEvNT_6ParamsE --------------------------
	.section	.nv.constant0._ZN7cutlass13device_kernelINS_4gemm6kernel13GemmUniversalIN4cute5tupleIJiiiiEEENS1_10collective13CollectiveMmaINS1_34MainloopSm90TmaGmmaWarpSpecializedILi5ENS5_IJNS4_1CILi1EEESB_SB_EEENS1_35KernelTmaWarpSpecializedCooperativeEEENS5_IJNSA_ILi128EEENSA_ILi256EEENSA_ILi64EEEEEENS_10tfloat32_tENS5_IJlSB_lEEESJ_SK_NS4_8TiledMMAINS4_8MMA_AtomIJNS4_4SM904GMMA30MMA_64x256x8_F32TF32TF32_SS_TNILNSO_7ScaleInE1ELSQ_1EEEEEENS4_6LayoutINS5_IJNSA_ILi2EEESB_SB_EEENS5_IJSB_NSA_ILi0EEESW_EEEEENS5_IJNS4_10UnderscoreESZ_SZ_EEEEENS4_13SM90_TMA_LOADENS4_14ComposedLayoutINS4_7SwizzleILi3ELi4ELi3EEENS4_18smem_ptr_flag_bitsILi32EEENST_INS5_IJNSA_ILi8EEENSA_ILi32EEEEEENS5_IJS19_SB_EEEEEEEvNS4_8identityES12_S1D_vS1E_EENS_8epilogue10collective6detail29Sm90TmaWarpSpecializedAdapterINS1H_15DefaultEpilogueISJ_SK_SK_NS1G_6thread17LinearCombinationISJ_Li1EffLNS1L_9ScaleType4KindE0ELNS_15FloatRoundStyleE2ESJ_EENS1_15EpilogueDefaultEEEEEvvEEEEvNT_6ParamsE,"a",@progbits
	.sectionflags	@""
	.align	4
.nv.constant0._ZN7cutlass13device_kernelINS_4gemm6kernel13GemmUniversalIN4cute5tupleIJiiiiEEENS1_10collective13CollectiveMmaINS1_34MainloopSm90TmaGmmaWarpSpecializedILi5ENS5_IJNS4_1CILi1EEESB_SB_EEENS1_35KernelTmaWarpSpecializedCooperativeEEENS5_IJNSA_ILi128EEENSA_ILi256EEENSA_ILi64EEEEEENS_10tfloat32_tENS5_IJlSB_lEEESJ_SK_NS4_8TiledMMAINS4_8MMA_AtomIJNS4_4SM904GMMA30MMA_64x256x8_F32TF32TF32_SS_TNILNSO_7ScaleInE1ELSQ_1EEEEEENS4_6LayoutINS5_IJNSA_ILi2EEESB_SB_EEENS5_IJSB_NSA_ILi0EEESW_EEEEENS5_IJNS4_10UnderscoreESZ_SZ_EEEEENS4_13SM90_TMA_LOADENS4_14ComposedLayoutINS4_7SwizzleILi3ELi4ELi3EEENS4_18smem_ptr_flag_bitsILi32EEENST_INS5_IJNSA_ILi8EEENSA_ILi32EEEEEENS5_IJS19_SB_EEEEEEEvNS4_8identityES12_S1D_vS1E_EENS_8epilogue10collective6detail29Sm90TmaWarpSpecializedAdapterINS1H_15DefaultEpilogueISJ_SK_SK_NS1G_6thread17LinearCombinationISJ_Li1EffLNS1L_9ScaleType4KindE0ELNS_15FloatRoundStyleE2ESJ_EENS1_15EpilogueDefaultEEEEEvvEEEEvNT_6ParamsE:
	.zero		1664


//--------------------- SYMBOLS --------------------------

	.type		.nv.reservedSmem.offset0,@object
	.size		.nv.reservedSmem.offset0,0x4
	.type		__assertfail,@function
